//
// Generated by NVIDIA NVVM Compiler
//
// Compiler Build ID: CL-36424714
// Cuda compilation tools, release 13.0, V13.0.88
// Based on NVVM 20.0.0
//

.version 9.0
.target sm_100
.address_size 64

	// .globl	_ZN14implicit_fused14moments_kernelIdEEvPKT_S3_iiS1_PS1_S4_S4_
.extern .shared .align 16 .b8 _ZN14implicit_fused8smem_rawE[];

.visible .entry _ZN14implicit_fused14moments_kernelIdEEvPKT_S3_iiS1_PS1_S4_S4_(
	.param .u64 .ptr .align 1 _ZN14implicit_fused14moments_kernelIdEEvPKT_S3_iiS1_PS1_S4_S4__param_0,
	.param .u64 .ptr .align 1 _ZN14implicit_fused14moments_kernelIdEEvPKT_S3_iiS1_PS1_S4_S4__param_1,
	.param .u32 _ZN14implicit_fused14moments_kernelIdEEvPKT_S3_iiS1_PS1_S4_S4__param_2,
	.param .u32 _ZN14implicit_fused14moments_kernelIdEEvPKT_S3_iiS1_PS1_S4_S4__param_3,
	.param .f64 _ZN14implicit_fused14moments_kernelIdEEvPKT_S3_iiS1_PS1_S4_S4__param_4,
	.param .u64 .ptr .align 1 _ZN14implicit_fused14moments_kernelIdEEvPKT_S3_iiS1_PS1_S4_S4__param_5,
	.param .u64 .ptr .align 1 _ZN14implicit_fused14moments_kernelIdEEvPKT_S3_iiS1_PS1_S4_S4__param_6,
	.param .u64 .ptr .align 1 _ZN14implicit_fused14moments_kernelIdEEvPKT_S3_iiS1_PS1_S4_S4__param_7
)
{
	.reg .pred 	%p<9>;
	.reg .b32 	%r<27>;
	.reg .b64 	%rd<19>;
	.reg .b64 	%fd<42>;

	ld.param.u64 	%rd3, [_ZN14implicit_fused14moments_kernelIdEEvPKT_S3_iiS1_PS1_S4_S4__param_0];
	ld.param.u64 	%rd4, [_ZN14implicit_fused14moments_kernelIdEEvPKT_S3_iiS1_PS1_S4_S4__param_1];
	ld.param.u32 	%r14, [_ZN14implicit_fused14moments_kernelIdEEvPKT_S3_iiS1_PS1_S4_S4__param_2];
	ld.param.u32 	%r13, [_ZN14implicit_fused14moments_kernelIdEEvPKT_S3_iiS1_PS1_S4_S4__param_3];
	ld.param.f64 	%fd10, [_ZN14implicit_fused14moments_kernelIdEEvPKT_S3_iiS1_PS1_S4_S4__param_4];
	ld.param.u64 	%rd5, [_ZN14implicit_fused14moments_kernelIdEEvPKT_S3_iiS1_PS1_S4_S4__param_5];
	ld.param.u64 	%rd6, [_ZN14implicit_fused14moments_kernelIdEEvPKT_S3_iiS1_PS1_S4_S4__param_6];
	ld.param.u64 	%rd7, [_ZN14implicit_fused14moments_kernelIdEEvPKT_S3_iiS1_PS1_S4_S4__param_7];
	mov.u32 	%r1, %ctaid.x;
	setp.ge.s32 	%p1, %r1, %r14;
	@%p1 bra 	$L__BB0_10;
	mov.u32 	%r26, %ntid.x;
	shl.b32 	%r3, %r26, 3;
	mov.u32 	%r4, %tid.x;
	setp.ge.s32 	%p2, %r4, %r13;
	mov.f64 	%fd39, 0d0000000000000000;
	mov.f64 	%fd40, %fd39;
	mov.f64 	%fd41, %fd39;
	@%p2 bra 	$L__BB0_4;
	mul.lo.s32 	%r5, %r13, %r1;
	cvta.to.global.u64 	%rd1, %rd3;
	cvta.to.global.u64 	%rd2, %rd4;
	mov.f64 	%fd41, 0d0000000000000000;
	mov.u32 	%r25, %r4;
	mov.f64 	%fd40, %fd41;
	mov.f64 	%fd39, %fd41;
$L__BB0_3:
	add.s32 	%r15, %r25, %r5;
	mul.wide.s32 	%rd8, %r15, 8;
	add.s64 	%rd9, %rd1, %rd8;
	ld.global.nc.f64 	%fd13, [%rd9];
	mul.wide.s32 	%rd10, %r25, 8;
	add.s64 	%rd11, %rd2, %rd10;
	ld.global.nc.f64 	%fd14, [%rd11];
	add.f64 	%fd39, %fd39, %fd13;
	mul.f64 	%fd15, %fd13, %fd14;
	add.f64 	%fd40, %fd40, %fd15;
	fma.rn.f64 	%fd41, %fd14, %fd15, %fd41;
	add.s32 	%r25, %r25, %r26;
	setp.lt.s32 	%p3, %r25, %r13;
	@%p3 bra 	$L__BB0_3;
$L__BB0_4:
	shl.b32 	%r16, %r4, 3;
	mov.u32 	%r17, _ZN14implicit_fused8smem_rawE;
	add.s32 	%r8, %r17, %r16;
	st.shared.f64 	[%r8], %fd39;
	add.s32 	%r9, %r8, %r3;
	st.shared.f64 	[%r9], %fd40;
	add.s32 	%r10, %r9, %r3;
	st.shared.f64 	[%r10], %fd41;
	bar.sync 	0;
	setp.lt.u32 	%p4, %r26, 2;
	@%p4 bra 	$L__BB0_8;
$L__BB0_5:
	shr.u32 	%r12, %r26, 1;
	setp.ge.u32 	%p5, %r4, %r12;
	@%p5 bra 	$L__BB0_7;
	shl.b32 	%r18, %r12, 3;
	add.s32 	%r19, %r8, %r18;
	ld.shared.f64 	%fd16, [%r19];
	ld.shared.f64 	%fd17, [%r8];
	add.f64 	%fd18, %fd16, %fd17;
	st.shared.f64 	[%r8], %fd18;
	add.s32 	%r20, %r19, %r3;
	ld.shared.f64 	%fd19, [%r20];
	ld.shared.f64 	%fd20, [%r9];
	add.f64 	%fd21, %fd19, %fd20;
	st.shared.f64 	[%r9], %fd21;
	add.s32 	%r21, %r20, %r3;
	ld.shared.f64 	%fd22, [%r21];
	ld.shared.f64 	%fd23, [%r10];
	add.f64 	%fd24, %fd22, %fd23;
	st.shared.f64 	[%r10], %fd24;
$L__BB0_7:
	bar.sync 	0;
	setp.gt.u32 	%p6, %r26, 3;
	mov.u32 	%r26, %r12;
	@%p6 bra 	$L__BB0_5;
$L__BB0_8:
	setp.ne.s32 	%p7, %r4, 0;
	@%p7 bra 	$L__BB0_10;
	add.s32 	%r23, %r17, %r3;
	ld.shared.f64 	%fd25, [_ZN14implicit_fused8smem_rawE];
	mul.f64 	%fd26, %fd10, %fd25;
	ld.shared.f64 	%fd27, [%r23];
	mul.f64 	%fd28, %fd10, %fd27;
	add.s32 	%r24, %r23, %r3;
	ld.shared.f64 	%fd29, [%r24];
	mul.f64 	%fd30, %fd10, %fd29;
	div.rn.f64 	%fd31, %fd28, %fd26;
	div.rn.f64 	%fd32, %fd30, %fd26;
	mul.f64 	%fd33, %fd31, %fd31;
	sub.f64 	%fd34, %fd32, %fd33;
	setp.leu.f64 	%p8, %fd34, 0d0000000000000000;
	selp.f64 	%fd35, 0d01A56E1FC2F8F359, %fd34, %p8;
	cvta.to.global.u64 	%rd12, %rd5;
	mul.wide.u32 	%rd13, %r1, 8;
	add.s64 	%rd14, %rd12, %rd13;
	st.global.f64 	[%rd14], %fd26;
	cvta.to.global.u64 	%rd15, %rd6;
	add.s64 	%rd16, %rd15, %rd13;
	st.global.f64 	[%rd16], %fd31;
	cvta.to.global.u64 	%rd17, %rd7;
	add.s64 	%rd18, %rd17, %rd13;
	st.global.f64 	[%rd18], %fd35;
$L__BB0_10:
	ret;

}
	// .globl	_ZN14implicit_fused24build_tridiag_rhs_kernelIdEEvPKT_S3_S3_S3_S3_S3_S3_iiS1_S1_S1_S1_PS1_S4_S4_S4_
.visible .entry _ZN14implicit_fused24build_tridiag_rhs_kernelIdEEvPKT_S3_S3_S3_S3_S3_S3_iiS1_S1_S1_S1_PS1_S4_S4_S4_(
	.param .u64 .ptr .align 1 _ZN14implicit_fused24build_tridiag_rhs_kernelIdEEvPKT_S3_S3_S3_S3_S3_S3_iiS1_S1_S1_S1_PS1_S4_S4_S4__param_0,
	.param .u64 .ptr .align 1 _ZN14implicit_fused24build_tridiag_rhs_kernelIdEEvPKT_S3_S3_S3_S3_S3_S3_iiS1_S1_S1_S1_PS1_S4_S4_S4__param_1,
	.param .u64 .ptr .align 1 _ZN14implicit_fused24build_tridiag_rhs_kernelIdEEvPKT_S3_S3_S3_S3_S3_S3_iiS1_S1_S1_S1_PS1_S4_S4_S4__param_2,
	.param .u64 .ptr .align 1 _ZN14implicit_fused24build_tridiag_rhs_kernelIdEEvPKT_S3_S3_S3_S3_S3_S3_iiS1_S1_S1_S1_PS1_S4_S4_S4__param_3,
	.param .u64 .ptr .align 1 _ZN14implicit_fused24build_tridiag_rhs_kernelIdEEvPKT_S3_S3_S3_S3_S3_S3_iiS1_S1_S1_S1_PS1_S4_S4_S4__param_4,
	.param .u64 .ptr .align 1 _ZN14implicit_fused24build_tridiag_rhs_kernelIdEEvPKT_S3_S3_S3_S3_S3_S3_iiS1_S1_S1_S1_PS1_S4_S4_S4__param_5,
	.param .u64 .ptr .align 1 _ZN14implicit_fused24build_tridiag_rhs_kernelIdEEvPKT_S3_S3_S3_S3_S3_S3_iiS1_S1_S1_S1_PS1_S4_S4_S4__param_6,
	.param .u32 _ZN14implicit_fused24build_tridiag_rhs_kernelIdEEvPKT_S3_S3_S3_S3_S3_S3_iiS1_S1_S1_S1_PS1_S4_S4_S4__param_7,
	.param .u32 _ZN14implicit_fused24build_tridiag_rhs_kernelIdEEvPKT_S3_S3_S3_S3_S3_S3_iiS1_S1_S1_S1_PS1_S4_S4_S4__param_8,
	.param .f64 _ZN14implicit_fused24build_tridiag_rhs_kernelIdEEvPKT_S3_S3_S3_S3_S3_S3_iiS1_S1_S1_S1_PS1_S4_S4_S4__param_9,
	.param .f64 _ZN14implicit_fused24build_tridiag_rhs_kernelIdEEvPKT_S3_S3_S3_S3_S3_S3_iiS1_S1_S1_S1_PS1_S4_S4_S4__param_10,
	.param .f64 _ZN14implicit_fused24build_tridiag_rhs_kernelIdEEvPKT_S3_S3_S3_S3_S3_S3_iiS1_S1_S1_S1_PS1_S4_S4_S4__param_11,
	.param .f64 _ZN14implicit_fused24build_tridiag_rhs_kernelIdEEvPKT_S3_S3_S3_S3_S3_S3_iiS1_S1_S1_S1_PS1_S4_S4_S4__param_12,
	.param .u64 .ptr .align 1 _ZN14implicit_fused24build_tridiag_rhs_kernelIdEEvPKT_S3_S3_S3_S3_S3_S3_iiS1_S1_S1_S1_PS1_S4_S4_S4__param_13,
	.param .u64 .ptr .align 1 _ZN14implicit_fused24build_tridiag_rhs_kernelIdEEvPKT_S3_S3_S3_S3_S3_S3_iiS1_S1_S1_S1_PS1_S4_S4_S4__param_14,
	.param .u64 .ptr .align 1 _ZN14implicit_fused24build_tridiag_rhs_kernelIdEEvPKT_S3_S3_S3_S3_S3_S3_iiS1_S1_S1_S1_PS1_S4_S4_S4__param_15,
	.param .u64 .ptr .align 1 _ZN14implicit_fused24build_tridiag_rhs_kernelIdEEvPKT_S3_S3_S3_S3_S3_S3_iiS1_S1_S1_S1_PS1_S4_S4_S4__param_16
)
{
	.reg .pred 	%p<11>;
	.reg .b32 	%r<29>;
	.reg .b32 	%f<3>;
	.reg .b64 	%rd<55>;
	.reg .b64 	%fd<73>;

	ld.param.u32 	%r10, [_ZN14implicit_fused24build_tridiag_rhs_kernelIdEEvPKT_S3_S3_S3_S3_S3_S3_iiS1_S1_S1_S1_PS1_S4_S4_S4__param_7];
	ld.param.u32 	%r11, [_ZN14implicit_fused24build_tridiag_rhs_kernelIdEEvPKT_S3_S3_S3_S3_S3_S3_iiS1_S1_S1_S1_PS1_S4_S4_S4__param_8];
	ld.param.f64 	%fd16, [_ZN14implicit_fused24build_tridiag_rhs_kernelIdEEvPKT_S3_S3_S3_S3_S3_S3_iiS1_S1_S1_S1_PS1_S4_S4_S4__param_9];
	ld.param.f64 	%fd17, [_ZN14implicit_fused24build_tridiag_rhs_kernelIdEEvPKT_S3_S3_S3_S3_S3_S3_iiS1_S1_S1_S1_PS1_S4_S4_S4__param_10];
	mov.u32 	%r1, %ctaid.x;
	setp.ge.s32 	%p1, %r1, %r11;
	@%p1 bra 	$L__BB1_7;
	ld.param.u64 	%rd50, [_ZN14implicit_fused24build_tridiag_rhs_kernelIdEEvPKT_S3_S3_S3_S3_S3_S3_iiS1_S1_S1_S1_PS1_S4_S4_S4__param_6];
	ld.param.u64 	%rd49, [_ZN14implicit_fused24build_tridiag_rhs_kernelIdEEvPKT_S3_S3_S3_S3_S3_S3_iiS1_S1_S1_S1_PS1_S4_S4_S4__param_5];
	ld.param.u64 	%rd45, [_ZN14implicit_fused24build_tridiag_rhs_kernelIdEEvPKT_S3_S3_S3_S3_S3_S3_iiS1_S1_S1_S1_PS1_S4_S4_S4__param_1];
	cvta.to.global.u64 	%rd23, %rd45;
	cvta.to.global.u64 	%rd1, %rd49;
	cvta.to.global.u64 	%rd2, %rd50;
	add.s32 	%r2, %r10, -2;
	cvt.u64.u32 	%rd3, %r1;
	mul.wide.u32 	%rd24, %r1, 8;
	add.s64 	%rd25, %rd23, %rd24;
	ld.global.nc.f64 	%fd1, [%rd25];
	neg.f64 	%fd20, %fd16;
	div.rn.f64 	%fd21, %fd20, %fd17;
	max.f64 	%fd2, %fd1, 0d0000000000000000;
	mul.f64 	%fd3, %fd21, %fd2;
	neg.f64 	%fd22, %fd1;
	max.f64 	%fd4, %fd22, 0d0000000000000000;
	mul.f64 	%fd5, %fd21, %fd4;
	mov.u32 	%r28, %tid.x;
	setp.ge.s32 	%p2, %r28, %r2;
	@%p2 bra 	$L__BB1_7;
	ld.param.u64 	%rd54, [_ZN14implicit_fused24build_tridiag_rhs_kernelIdEEvPKT_S3_S3_S3_S3_S3_S3_iiS1_S1_S1_S1_PS1_S4_S4_S4__param_16];
	ld.param.u64 	%rd53, [_ZN14implicit_fused24build_tridiag_rhs_kernelIdEEvPKT_S3_S3_S3_S3_S3_S3_iiS1_S1_S1_S1_PS1_S4_S4_S4__param_15];
	ld.param.u64 	%rd52, [_ZN14implicit_fused24build_tridiag_rhs_kernelIdEEvPKT_S3_S3_S3_S3_S3_S3_iiS1_S1_S1_S1_PS1_S4_S4_S4__param_14];
	ld.param.u64 	%rd48, [_ZN14implicit_fused24build_tridiag_rhs_kernelIdEEvPKT_S3_S3_S3_S3_S3_S3_iiS1_S1_S1_S1_PS1_S4_S4_S4__param_4];
	ld.param.u64 	%rd47, [_ZN14implicit_fused24build_tridiag_rhs_kernelIdEEvPKT_S3_S3_S3_S3_S3_S3_iiS1_S1_S1_S1_PS1_S4_S4_S4__param_3];
	ld.param.u64 	%rd46, [_ZN14implicit_fused24build_tridiag_rhs_kernelIdEEvPKT_S3_S3_S3_S3_S3_S3_iiS1_S1_S1_S1_PS1_S4_S4_S4__param_2];
	ld.param.u64 	%rd44, [_ZN14implicit_fused24build_tridiag_rhs_kernelIdEEvPKT_S3_S3_S3_S3_S3_S3_iiS1_S1_S1_S1_PS1_S4_S4_S4__param_0];
	shl.b64 	%rd26, %rd3, 3;
	add.s64 	%rd27, %rd2, %rd26;
	ld.global.nc.f64 	%fd23, [%rd27];
	add.s64 	%rd28, %rd1, %rd26;
	ld.global.nc.f64 	%fd24, [%rd28];
	mov.f64 	%fd25, 0d3FF0000000000000;
	sub.f64 	%fd26, %fd25, %fd3;
	sub.f64 	%fd6, %fd26, %fd5;
	add.s32 	%r4, %r10, -3;
	div.rn.f64 	%fd27, %fd16, %fd17;
	mul.f64 	%fd28, %fd27, %fd2;
	mul.f64 	%fd7, %fd24, %fd28;
	mul.f64 	%fd29, %fd27, %fd4;
	mul.f64 	%fd8, %fd29, %fd23;
	cvta.to.global.u64 	%rd4, %rd48;
	cvta.to.global.u64 	%rd5, %rd46;
	cvta.to.global.u64 	%rd6, %rd52;
	cvta.to.global.u64 	%rd7, %rd53;
	cvta.to.global.u64 	%rd8, %rd47;
	cvta.to.global.u64 	%rd9, %rd44;
	cvta.to.global.u64 	%rd10, %rd54;
	mul.lo.s32 	%r12, %r2, %r1;
$L__BB1_3:
	ld.param.u64 	%rd51, [_ZN14implicit_fused24build_tridiag_rhs_kernelIdEEvPKT_S3_S3_S3_S3_S3_S3_iiS1_S1_S1_S1_PS1_S4_S4_S4__param_13];
	ld.param.f64 	%fd71, [_ZN14implicit_fused24build_tridiag_rhs_kernelIdEEvPKT_S3_S3_S3_S3_S3_S3_iiS1_S1_S1_S1_PS1_S4_S4_S4__param_12];
	ld.param.f64 	%fd70, [_ZN14implicit_fused24build_tridiag_rhs_kernelIdEEvPKT_S3_S3_S3_S3_S3_S3_iiS1_S1_S1_S1_PS1_S4_S4_S4__param_11];
	cvt.s64.s32 	%rd29, %r28;
	mul.wide.s32 	%rd30, %r28, 8;
	add.s64 	%rd31, %rd4, %rd30;
	ld.global.nc.f64 	%fd30, [%rd31+8];
	sqrt.rn.f64 	%fd31, %fd30;
	add.s64 	%rd32, %rd5, %rd30;
	ld.global.nc.f64 	%fd32, [%rd32+8];
	mul.f64 	%fd33, %fd32, %fd31;
	div.rn.f64 	%fd34, %fd33, %fd70;
	mul.f64 	%fd9, %fd16, %fd34;
	add.f64 	%fd35, %fd6, %fd9;
	cvt.s64.s32 	%rd33, %r12;
	add.s64 	%rd11, %rd29, %rd33;
	shl.b64 	%rd34, %rd11, 3;
	add.s64 	%rd35, %rd6, %rd34;
	st.global.f64 	[%rd35], %fd35;
	setp.eq.s32 	%p3, %r28, 0;
	selp.f64 	%fd36, 0d0000000000000000, %fd3, %p3;
	cvta.to.global.u64 	%rd36, %rd51;
	add.s64 	%rd37, %rd36, %rd34;
	st.global.f64 	[%rd37], %fd36;
	setp.eq.s32 	%p4, %r28, %r4;
	selp.f64 	%fd37, 0d0000000000000000, %fd5, %p4;
	add.s64 	%rd38, %rd7, %rd34;
	st.global.f64 	[%rd38], %fd37;
	add.s64 	%rd39, %rd8, %rd30;
	ld.global.nc.f64 	%fd38, [%rd39+8];
	rsqrt.approx.f64 	%fd39, %fd30;
	mul.f64 	%fd40, %fd71, %fd32;
	mul.f64 	%fd10, %fd40, %fd39;
	sub.f64 	%fd41, %fd1, %fd38;
	mul.f64 	%fd42, %fd41, %fd41;
	mul.f64 	%fd43, %fd42, 0dBFE0000000000000;
	div.rn.f64 	%fd11, %fd43, %fd30;
	fma.rn.f64 	%fd44, %fd11, 0d3FF71547652B82FE, 0d4338000000000000;
	{
	.reg .b32 %temp; 
	mov.b64 	{%r6, %temp}, %fd44;
	}
	mov.f64 	%fd45, 0dC338000000000000;
	add.rn.f64 	%fd46, %fd44, %fd45;
	fma.rn.f64 	%fd47, %fd46, 0dBFE62E42FEFA39EF, %fd11;
	fma.rn.f64 	%fd48, %fd46, 0dBC7ABC9E3B39803F, %fd47;
	fma.rn.f64 	%fd49, %fd48, 0d3E5ADE1569CE2BDF, 0d3E928AF3FCA213EA;
	fma.rn.f64 	%fd50, %fd49, %fd48, 0d3EC71DEE62401315;
	fma.rn.f64 	%fd51, %fd50, %fd48, 0d3EFA01997C89EB71;
	fma.rn.f64 	%fd52, %fd51, %fd48, 0d3F2A01A014761F65;
	fma.rn.f64 	%fd53, %fd52, %fd48, 0d3F56C16C1852B7AF;
	fma.rn.f64 	%fd54, %fd53, %fd48, 0d3F81111111122322;
	fma.rn.f64 	%fd55, %fd54, %fd48, 0d3FA55555555502A1;
	fma.rn.f64 	%fd56, %fd55, %fd48, 0d3FC5555555555511;
	fma.rn.f64 	%fd57, %fd56, %fd48, 0d3FE000000000000B;
	fma.rn.f64 	%fd58, %fd57, %fd48, 0d3FF0000000000000;
	fma.rn.f64 	%fd59, %fd58, %fd48, 0d3FF0000000000000;
	{
	.reg .b32 %temp; 
	mov.b64 	{%r7, %temp}, %fd59;
	}
	{
	.reg .b32 %temp; 
	mov.b64 	{%temp, %r8}, %fd59;
	}
	shl.b32 	%r13, %r6, 20;
	add.s32 	%r14, %r13, %r8;
	mov.b64 	%fd72, {%r7, %r14};
	{
	.reg .b32 %temp; 
	mov.b64 	{%temp, %r15}, %fd11;
	}
	mov.b32 	%f2, %r15;
	abs.f32 	%f1, %f2;
	setp.lt.f32 	%p5, %f1, 0f4086232B;
	@%p5 bra 	$L__BB1_6;
	setp.lt.f64 	%p6, %fd11, 0d0000000000000000;
	add.f64 	%fd60, %fd11, 0d7FF0000000000000;
	selp.f64 	%fd72, 0d0000000000000000, %fd60, %p6;
	setp.geu.f32 	%p7, %f1, 0f40874800;
	@%p7 bra 	$L__BB1_6;
	shr.u32 	%r16, %r6, 31;
	add.s32 	%r17, %r6, %r16;
	shr.s32 	%r18, %r17, 1;
	shl.b32 	%r19, %r18, 20;
	add.s32 	%r20, %r8, %r19;
	mov.b64 	%fd61, {%r7, %r20};
	sub.s32 	%r21, %r6, %r18;
	shl.b32 	%r22, %r21, 20;
	add.s32 	%r23, %r22, 1072693248;
	mov.b32 	%r24, 0;
	mov.b64 	%fd62, {%r24, %r23};
	mul.f64 	%fd72, %fd62, %fd61;
$L__BB1_6:
	mul.f64 	%fd63, %fd10, %fd72;
	mad.lo.s32 	%r25, %r11, %r28, %r11;
	add.s32 	%r26, %r25, %r1;
	mul.wide.s32 	%rd40, %r26, 8;
	add.s64 	%rd41, %rd9, %rd40;
	ld.global.nc.f64 	%fd64, [%rd41];
	fma.rn.f64 	%fd65, %fd9, %fd63, %fd64;
	add.f64 	%fd66, %fd7, %fd65;
	selp.f64 	%fd67, %fd66, %fd65, %p3;
	add.f64 	%fd68, %fd8, %fd67;
	selp.f64 	%fd69, %fd68, %fd67, %p4;
	add.s64 	%rd43, %rd10, %rd34;
	st.global.f64 	[%rd43], %fd69;
	mov.u32 	%r27, %ntid.x;
	add.s32 	%r28, %r28, %r27;
	setp.lt.s32 	%p10, %r28, %r2;
	@%p10 bra 	$L__BB1_3;
$L__BB1_7:
	ret;

}
	// .globl	_ZN14implicit_fused23boundary_maxwell_kernelIdEEvPKT_iS1_S1_S1_S1_S1_S1_S1_PS1_S4_
.visible .entry _ZN14implicit_fused23boundary_maxwell_kernelIdEEvPKT_iS1_S1_S1_S1_S1_S1_S1_PS1_S4_(
	.param .u64 .ptr .align 1 _ZN14implicit_fused23boundary_maxwell_kernelIdEEvPKT_iS1_S1_S1_S1_S1_S1_S1_PS1_S4__param_0,
	.param .u32 _ZN14implicit_fused23boundary_maxwell_kernelIdEEvPKT_iS1_S1_S1_S1_S1_S1_S1_PS1_S4__param_1,
	.param .f64 _ZN14implicit_fused23boundary_maxwell_kernelIdEEvPKT_iS1_S1_S1_S1_S1_S1_S1_PS1_S4__param_2,
	.param .f64 _ZN14implicit_fused23boundary_maxwell_kernelIdEEvPKT_iS1_S1_S1_S1_S1_S1_S1_PS1_S4__param_3,
	.param .f64 _ZN14implicit_fused23boundary_maxwell_kernelIdEEvPKT_iS1_S1_S1_S1_S1_S1_S1_PS1_S4__param_4,
	.param .f64 _ZN14implicit_fused23boundary_maxwell_kernelIdEEvPKT_iS1_S1_S1_S1_S1_S1_S1_PS1_S4__param_5,
	.param .f64 _ZN14implicit_fused23boundary_maxwell_kernelIdEEvPKT_iS1_S1_S1_S1_S1_S1_S1_PS1_S4__param_6,
	.param .f64 _ZN14implicit_fused23boundary_maxwell_kernelIdEEvPKT_iS1_S1_S1_S1_S1_S1_S1_PS1_S4__param_7,
	.param .f64 _ZN14implicit_fused23boundary_maxwell_kernelIdEEvPKT_iS1_S1_S1_S1_S1_S1_S1_PS1_S4__param_8,
	.param .u64 .ptr .align 1 _ZN14implicit_fused23boundary_maxwell_kernelIdEEvPKT_iS1_S1_S1_S1_S1_S1_S1_PS1_S4__param_9,
	.param .u64 .ptr .align 1 _ZN14implicit_fused23boundary_maxwell_kernelIdEEvPKT_iS1_S1_S1_S1_S1_S1_S1_PS1_S4__param_10
)
{
	.reg .pred 	%p<9>;
	.reg .b32 	%r<41>;
	.reg .b32 	%f<5>;
	.reg .b64 	%rd<13>;
	.reg .b64 	%fd<75>;

	ld.param.u32 	%r12, [_ZN14implicit_fused23boundary_maxwell_kernelIdEEvPKT_iS1_S1_S1_S1_S1_S1_S1_PS1_S4__param_1];
	ld.param.f64 	%fd18, [_ZN14implicit_fused23boundary_maxwell_kernelIdEEvPKT_iS1_S1_S1_S1_S1_S1_S1_PS1_S4__param_2];
	ld.param.f64 	%fd19, [_ZN14implicit_fused23boundary_maxwell_kernelIdEEvPKT_iS1_S1_S1_S1_S1_S1_S1_PS1_S4__param_3];
	ld.param.f64 	%fd16, [_ZN14implicit_fused23boundary_maxwell_kernelIdEEvPKT_iS1_S1_S1_S1_S1_S1_S1_PS1_S4__param_4];
	ld.param.f64 	%fd20, [_ZN14implicit_fused23boundary_maxwell_kernelIdEEvPKT_iS1_S1_S1_S1_S1_S1_S1_PS1_S4__param_5];
	ld.param.f64 	%fd21, [_ZN14implicit_fused23boundary_maxwell_kernelIdEEvPKT_iS1_S1_S1_S1_S1_S1_S1_PS1_S4__param_6];
	ld.param.f64 	%fd17, [_ZN14implicit_fused23boundary_maxwell_kernelIdEEvPKT_iS1_S1_S1_S1_S1_S1_S1_PS1_S4__param_7];
	ld.param.f64 	%fd22, [_ZN14implicit_fused23boundary_maxwell_kernelIdEEvPKT_iS1_S1_S1_S1_S1_S1_S1_PS1_S4__param_8];
	ld.param.u64 	%rd5, [_ZN14implicit_fused23boundary_maxwell_kernelIdEEvPKT_iS1_S1_S1_S1_S1_S1_S1_PS1_S4__param_9];
	ld.param.u64 	%rd6, [_ZN14implicit_fused23boundary_maxwell_kernelIdEEvPKT_iS1_S1_S1_S1_S1_S1_S1_PS1_S4__param_10];
	max.f64 	%fd1, %fd20, 0d01A56E1FC2F8F359;
	max.f64 	%fd2, %fd22, 0d01A56E1FC2F8F359;
	rsqrt.approx.f64 	%fd23, %fd1;
	rsqrt.approx.f64 	%fd24, %fd2;
	mul.f64 	%fd25, %fd18, %fd19;
	mul.f64 	%fd3, %fd25, %fd23;
	mul.f64 	%fd26, %fd18, %fd21;
	mul.f64 	%fd4, %fd26, %fd24;
	mov.u32 	%r13, %ctaid.x;
	mov.u32 	%r1, %ntid.x;
	mov.u32 	%r14, %tid.x;
	mad.lo.s32 	%r40, %r13, %r1, %r14;
	setp.ge.s32 	%p1, %r40, %r12;
	@%p1 bra 	$L__BB2_9;
	ld.param.u64 	%rd12, [_ZN14implicit_fused23boundary_maxwell_kernelIdEEvPKT_iS1_S1_S1_S1_S1_S1_S1_PS1_S4__param_0];
	mov.u32 	%r15, %nctaid.x;
	mul.lo.s32 	%r3, %r1, %r15;
	cvta.to.global.u64 	%rd1, %rd12;
	cvta.to.global.u64 	%rd2, %rd5;
	cvta.to.global.u64 	%rd3, %rd6;
$L__BB2_2:
	mul.wide.s32 	%rd7, %r40, 8;
	add.s64 	%rd8, %rd1, %rd7;
	ld.global.nc.f64 	%fd5, [%rd8];
	sub.f64 	%fd27, %fd5, %fd16;
	mul.f64 	%fd28, %fd27, 0dBFE0000000000000;
	mul.f64 	%fd29, %fd27, %fd28;
	div.rn.f64 	%fd6, %fd29, %fd1;
	fma.rn.f64 	%fd30, %fd6, 0d3FF71547652B82FE, 0d4338000000000000;
	{
	.reg .b32 %temp; 
	mov.b64 	{%r5, %temp}, %fd30;
	}
	mov.f64 	%fd31, 0dC338000000000000;
	add.rn.f64 	%fd32, %fd30, %fd31;
	fma.rn.f64 	%fd33, %fd32, 0dBFE62E42FEFA39EF, %fd6;
	fma.rn.f64 	%fd34, %fd32, 0dBC7ABC9E3B39803F, %fd33;
	fma.rn.f64 	%fd35, %fd34, 0d3E5ADE1569CE2BDF, 0d3E928AF3FCA213EA;
	fma.rn.f64 	%fd36, %fd35, %fd34, 0d3EC71DEE62401315;
	fma.rn.f64 	%fd37, %fd36, %fd34, 0d3EFA01997C89EB71;
	fma.rn.f64 	%fd38, %fd37, %fd34, 0d3F2A01A014761F65;
	fma.rn.f64 	%fd39, %fd38, %fd34, 0d3F56C16C1852B7AF;
	fma.rn.f64 	%fd40, %fd39, %fd34, 0d3F81111111122322;
	fma.rn.f64 	%fd41, %fd40, %fd34, 0d3FA55555555502A1;
	fma.rn.f64 	%fd42, %fd41, %fd34, 0d3FC5555555555511;
	fma.rn.f64 	%fd43, %fd42, %fd34, 0d3FE000000000000B;
	fma.rn.f64 	%fd44, %fd43, %fd34, 0d3FF0000000000000;
	fma.rn.f64 	%fd45, %fd44, %fd34, 0d3FF0000000000000;
	{
	.reg .b32 %temp; 
	mov.b64 	{%r6, %temp}, %fd45;
	}
	{
	.reg .b32 %temp; 
	mov.b64 	{%temp, %r7}, %fd45;
	}
	shl.b32 	%r16, %r5, 20;
	add.s32 	%r17, %r16, %r7;
	mov.b64 	%fd73, {%r6, %r17};
	{
	.reg .b32 %temp; 
	mov.b64 	{%temp, %r18}, %fd6;
	}
	mov.b32 	%f3, %r18;
	abs.f32 	%f1, %f3;
	setp.lt.f32 	%p2, %f1, 0f4086232B;
	@%p2 bra 	$L__BB2_5;
	setp.lt.f64 	%p3, %fd6, 0d0000000000000000;
	add.f64 	%fd46, %fd6, 0d7FF0000000000000;
	selp.f64 	%fd73, 0d0000000000000000, %fd46, %p3;
	setp.geu.f32 	%p4, %f1, 0f40874800;
	@%p4 bra 	$L__BB2_5;
	shr.u32 	%r19, %r5, 31;
	add.s32 	%r20, %r5, %r19;
	shr.s32 	%r21, %r20, 1;
	shl.b32 	%r22, %r21, 20;
	add.s32 	%r23, %r7, %r22;
	mov.b64 	%fd47, {%r6, %r23};
	sub.s32 	%r24, %r5, %r21;
	shl.b32 	%r25, %r24, 20;
	add.s32 	%r26, %r25, 1072693248;
	mov.b32 	%r27, 0;
	mov.b64 	%fd48, {%r27, %r26};
	mul.f64 	%fd73, %fd48, %fd47;
$L__BB2_5:
	sub.f64 	%fd49, %fd5, %fd17;
	mul.f64 	%fd50, %fd49, 0dBFE0000000000000;
	mul.f64 	%fd51, %fd49, %fd50;
	div.rn.f64 	%fd11, %fd51, %fd2;
	fma.rn.f64 	%fd52, %fd11, 0d3FF71547652B82FE, 0d4338000000000000;
	{
	.reg .b32 %temp; 
	mov.b64 	{%r8, %temp}, %fd52;
	}
	mov.f64 	%fd53, 0dC338000000000000;
	add.rn.f64 	%fd54, %fd52, %fd53;
	fma.rn.f64 	%fd55, %fd54, 0dBFE62E42FEFA39EF, %fd11;
	fma.rn.f64 	%fd56, %fd54, 0dBC7ABC9E3B39803F, %fd55;
	fma.rn.f64 	%fd57, %fd56, 0d3E5ADE1569CE2BDF, 0d3E928AF3FCA213EA;
	fma.rn.f64 	%fd58, %fd57, %fd56, 0d3EC71DEE62401315;
	fma.rn.f64 	%fd59, %fd58, %fd56, 0d3EFA01997C89EB71;
	fma.rn.f64 	%fd60, %fd59, %fd56, 0d3F2A01A014761F65;
	fma.rn.f64 	%fd61, %fd60, %fd56, 0d3F56C16C1852B7AF;
	fma.rn.f64 	%fd62, %fd61, %fd56, 0d3F81111111122322;
	fma.rn.f64 	%fd63, %fd62, %fd56, 0d3FA55555555502A1;
	fma.rn.f64 	%fd64, %fd63, %fd56, 0d3FC5555555555511;
	fma.rn.f64 	%fd65, %fd64, %fd56, 0d3FE000000000000B;
	fma.rn.f64 	%fd66, %fd65, %fd56, 0d3FF0000000000000;
	fma.rn.f64 	%fd67, %fd66, %fd56, 0d3FF0000000000000;
	{
	.reg .b32 %temp; 
	mov.b64 	{%r9, %temp}, %fd67;
	}
	{
	.reg .b32 %temp; 
	mov.b64 	{%temp, %r10}, %fd67;
	}
	shl.b32 	%r28, %r8, 20;
	add.s32 	%r29, %r28, %r10;
	mov.b64 	%fd74, {%r9, %r29};
	{
	.reg .b32 %temp; 
	mov.b64 	{%temp, %r30}, %fd11;
	}
	mov.b32 	%f4, %r30;
	abs.f32 	%f2, %f4;
	setp.lt.f32 	%p5, %f2, 0f4086232B;
	@%p5 bra 	$L__BB2_8;
	setp.lt.f64 	%p6, %fd11, 0d0000000000000000;
	add.f64 	%fd68, %fd11, 0d7FF0000000000000;
	selp.f64 	%fd74, 0d0000000000000000, %fd68, %p6;
	setp.geu.f32 	%p7, %f2, 0f40874800;
	@%p7 bra 	$L__BB2_8;
	shr.u32 	%r31, %r8, 31;
	add.s32 	%r32, %r8, %r31;
	shr.s32 	%r33, %r32, 1;
	shl.b32 	%r34, %r33, 20;
	add.s32 	%r35, %r10, %r34;
	mov.b64 	%fd69, {%r9, %r35};
	sub.s32 	%r36, %r8, %r33;
	shl.b32 	%r37, %r36, 20;
	add.s32 	%r38, %r37, 1072693248;
	mov.b32 	%r39, 0;
	mov.b64 	%fd70, {%r39, %r38};
	mul.f64 	%fd74, %fd70, %fd69;
$L__BB2_8:
	mul.f64 	%fd71, %fd3, %fd73;
	mul.wide.s32 	%rd9, %r40, 8;
	add.s64 	%rd10, %rd2, %rd9;
	st.global.f64 	[%rd10], %fd71;
	mul.f64 	%fd72, %fd4, %fd74;
	add.s64 	%rd11, %rd3, %rd9;
	st.global.f64 	[%rd11], %fd72;
	add.s32 	%r40, %r40, %r3;
	setp.lt.s32 	%p8, %r40, %r12;
	@%p8 bra 	$L__BB2_2;
$L__BB2_9:
	ret;

}


// ===== COMPILED SASS (sm_100) =====

	.target	sm_100

	.elftype	@"ET_EXEC"


//--------------------- .note.nv.tkinfo           --------------------------
	.section	.note.nv.tkinfo,"",@"SHT_NOTE"
	.sectionflags	@"SHF_NOTE_NV_TKINFO"
	.tkinfo
        /*0018*/ 	.word	0x00000002
        /*0030*/ 	.string	""
        /*0030*/ 	.string	"ptxas"
        /*0030*/ 	.string	"Cuda compilation tools, release 13.0, V13.0.88"
        /*0030*/ 	.string	"Build cuda_13.0.r13.0/compiler.36424714_0"
        /*0030*/ 	.string	"-arch sm_100 -m 64 "



//--------------------- .note.nv.cuinfo           --------------------------
	.section	.note.nv.cuinfo,"",@"SHT_NOTE"
	.sectionflags	@"SHF_NOTE_NV_CUINFO"
        /*0018*/ 	.short	0x0002
        /*001a*/ 	.short	0x0064
        /*001c*/ 	.short	0x0082
	.zero		2


//--------------------- .nv.info                  --------------------------
	.section	.nv.info,"",@"SHT_CUDA_INFO"
	.align	4


	//----- nvinfo : EIATTR_REGCOUNT
	.align		4
        /*0000*/ 	.byte	0x04, 0x2f
        /*0002*/ 	.short	(.L_1 - .L_0)
	.align		4
.L_0:
        /*0004*/ 	.word	index@(_ZN14implicit_fused14moments_kernelIdEEvPKT_S3_iiS1_PS1_S4_S4_)
        /*0008*/ 	.word	0x0000001e


	//----- nvinfo : EIATTR_FRAME_SIZE
	.align		4
.L_1:
        /*000c*/ 	.byte	0x04, 0x11
        /*000e*/ 	.short	(.L_3 - .L_2)
	.align		4
.L_2:
        /*0010*/ 	.word	index@($__internal_5_$__cuda_sm20_div_rn_f64_full)
        /*0014*/ 	.word	0x00000000


	//----- nvinfo : EIATTR_FRAME_SIZE
	.align		4
.L_3:
        /*0018*/ 	.byte	0x04, 0x11
        /*001a*/ 	.short	(.L_5 - .L_4)
	.align		4
.L_4:
        /*001c*/ 	.word	index@(_ZN14implicit_fused14moments_kernelIdEEvPKT_S3_iiS1_PS1_S4_S4_)
        /*0020*/ 	.word	0x00000000


	//----- nvinfo : EIATTR_REGCOUNT
	.align		4
.L_5:
        /*0024*/ 	.byte	0x04, 0x2f
        /*0026*/ 	.short	(.L_7 - .L_6)
	.align		4
.L_6:
        /*0028*/ 	.word	index@(_ZN14implicit_fused24build_tridiag_rhs_kernelIdEEvPKT_S3_S3_S3_S3_S3_S3_iiS1_S1_S1_S1_PS1_S4_S4_S4_)
        /*002c*/ 	.word	0x0000002e


	//----- nvinfo : EIATTR_FRAME_SIZE
	.align		4
.L_7:
        /*0030*/ 	.byte	0x04, 0x11
        /*0032*/ 	.short	(.L_9 - .L_8)
	.align		4
.L_8:
        /*0034*/ 	.word	index@($__internal_4_$__cuda_sm20_dsqrt_rn_f64_mediumpath_v1)
        /*0038*/ 	.word	0x00000000


	//----- nvinfo : EIATTR_FRAME_SIZE
	.align		4
.L_9:
        /*003c*/ 	.byte	0x04, 0x11
        /*003e*/ 	.short	(.L_11 - .L_10)
	.align		4
.L_10:
        /*0040*/ 	.word	index@($__internal_3_$__cuda_sm20_drsqrt_f64_slowpath_v2)
        /*0044*/ 	.word	0x00000000


	//----- nvinfo : EIATTR_FRAME_SIZE
	.align		4
.L_11:
        /*0048*/ 	.byte	0x04, 0x11
        /*004a*/ 	.short	(.L_13 - .L_12)
	.align		4
.L_12:
        /*004c*/ 	.word	index@($__internal_2_$__cuda_sm20_div_rn_f64_full)
        /*0050*/ 	.word	0x00000000


	//----- nvinfo : EIATTR_FRAME_SIZE
	.align		4
.L_13:
        /*0054*/ 	.byte	0x04, 0x11
        /*0056*/ 	.short	(.L_15 - .L_14)
	.align		4
.L_14:
        /*0058*/ 	.word	index@(_ZN14implicit_fused24build_tridiag_rhs_kernelIdEEvPKT_S3_S3_S3_S3_S3_S3_iiS1_S1_S1_S1_PS1_S4_S4_S4_)
        /*005c*/ 	.word	0x00000000


	//----- nvinfo : EIATTR_REGCOUNT
	.align		4
.L_15:
        /*0060*/ 	.byte	0x04, 0x2f
        /*0062*/ 	.short	(.L_17 - .L_16)
	.align		4
.L_16:
        /*0064*/ 	.word	index@(_ZN14implicit_fused23boundary_maxwell_kernelIdEEvPKT_iS1_S1_S1_S1_S1_S1_S1_PS1_S4_)
        /*0068*/ 	.word	0x00000028


	//----- nvinfo : EIATTR_FRAME_SIZE
	.align		4
.L_17:
        /*006c*/ 	.byte	0x04, 0x11
        /*006e*/ 	.short	(.L_19 - .L_18)
	.align		4
.L_18:
        /*0070*/ 	.word	index@($__internal_1_$__cuda_sm20_drsqrt_f64_slowpath_v2)
        /*0074*/ 	.word	0x00000000


	//----- nvinfo : EIATTR_FRAME_SIZE
	.align		4
.L_19:
        /*0078*/ 	.byte	0x04, 0x11
        /*007a*/ 	.short	(.L_21 - .L_20)
	.align		4
.L_20:
        /*007c*/ 	.word	index@($__internal_0_$__cuda_sm20_div_rn_f64_full)
        /*0080*/ 	.word	0x00000000


	//----- nvinfo : EIATTR_FRAME_SIZE
	.align		4
.L_21:
        /*0084*/ 	.byte	0x04, 0x11
        /*0086*/ 	.short	(.L_23 - .L_22)
	.align		4
.L_22:
        /*0088*/ 	.word	index@(_ZN14implicit_fused23boundary_maxwell_kernelIdEEvPKT_iS1_S1_S1_S1_S1_S1_S1_PS1_S4_)
        /*008c*/ 	.word	0x00000000


	//----- nvinfo : EIATTR_MIN_STACK_SIZE
	.align		4
.L_23:
        /*0090*/ 	.byte	0x04, 0x12
        /*0092*/ 	.short	(.L_25 - .L_24)
	.align		4
.L_24:
        /*0094*/ 	.word	index@(_ZN14implicit_fused23boundary_maxwell_kernelIdEEvPKT_iS1_S1_S1_S1_S1_S1_S1_PS1_S4_)
        /*0098*/ 	.word	0x00000000


	//----- nvinfo : EIATTR_MIN_STACK_SIZE
	.align		4
.L_25:
        /*009c*/ 	.byte	0x04, 0x12
        /*009e*/ 	.short	(.L_27 - .L_26)
	.align		4
.L_26:
        /*00a0*/ 	.word	index@(_ZN14implicit_fused24build_tridiag_rhs_kernelIdEEvPKT_S3_S3_S3_S3_S3_S3_iiS1_S1_S1_S1_PS1_S4_S4_S4_)
        /*00a4*/ 	.word	0x00000000


	//----- nvinfo : EIATTR_MIN_STACK_SIZE
	.align		4
.L_27:
        /*00a8*/ 	.byte	0x04, 0x12
        /*00aa*/ 	.short	(.L_29 - .L_28)
	.align		4
.L_28:
        /*00ac*/ 	.word	index@(_ZN14implicit_fused14moments_kernelIdEEvPKT_S3_iiS1_PS1_S4_S4_)
        /*00b0*/ 	.word	0x00000000
.L_29:


//--------------------- .nv.compat                --------------------------
	.section	.nv.compat,"",@"SHT_CUDA_COMPAT_INFO"
	.align	4
        /*0000*/ 	.byte	0x02, 0x09, 0x00, 0x00, 0x02, 0x02, 0x01, 0x00, 0x02, 0x05, 0x05, 0x00, 0x03, 0x07, 0x01, 0x01
        /*0010*/ 	.byte	0x02, 0x03, 0x00, 0x00, 0x02, 0x06, 0x01, 0x00, 0x04, 0x0b, 0x08, 0x00, 0x01, 0x00, 0x00, 0x00
        /*0020*/ 	.byte	0x00, 0x00, 0x00, 0x00


//--------------------- .nv.info._ZN14implicit_fused23boundary_maxwell_kernelIdEEvPKT_iS1_S1_S1_S1_S1_S1_S1_PS1_S4_ --------------------------
	.section	.nv.info._ZN14implicit_fused23boundary_maxwell_kernelIdEEvPKT_iS1_S1_S1_S1_S1_S1_S1_PS1_S4_,"",@"SHT_CUDA_INFO"
	.sectionflags	@""
	.align	4


	//----- nvinfo : EIATTR_CUDA_API_VERSION
	.align		4
        /*0000*/ 	.byte	0x04, 0x37
        /*0002*/ 	.short	(.L_31 - .L_30)
.L_30:
        /*0004*/ 	.word	0x00000082


	//----- nvinfo : EIATTR_KPARAM_INFO
	.align		4
.L_31:
        /*0008*/ 	.byte	0x04, 0x17
        /*000a*/ 	.short	(.L_33 - .L_32)
.L_32:
        /*000c*/ 	.word	0x00000000
        /*0010*/ 	.short	0x000a
        /*0012*/ 	.short	0x0050
        /*0014*/ 	.byte	0x00, 0xf5, 0x21, 0x00


	//----- nvinfo : EIATTR_KPARAM_INFO
	.align		4
.L_33:
        /*0018*/ 	.byte	0x04, 0x17
        /*001a*/ 	.short	(.L_35 - .L_34)
.L_34:
        /*001c*/ 	.word	0x00000000
        /*0020*/ 	.short	0x0009
        /*0022*/ 	.short	0x0048
        /*0024*/ 	.byte	0x00, 0xf5, 0x21, 0x00


	//----- nvinfo : EIATTR_KPARAM_INFO
	.align		4
.L_35:
        /*0028*/ 	.byte	0x04, 0x17
        /*002a*/ 	.short	(.L_37 - .L_36)
.L_36:
        /*002c*/ 	.word	0x00000000
        /*0030*/ 	.short	0x0008
        /*0032*/ 	.short	0x0040
        /*0034*/ 	.byte	0x00, 0xf0, 0x21, 0x00


	//----- nvinfo : EIATTR_KPARAM_INFO
	.align		4
.L_37:
        /*0038*/ 	.byte	0x04, 0x17
        /*003a*/ 	.short	(.L_39 - .L_38)
.L_38:
        /*003c*/ 	.word	0x00000000
        /*0040*/ 	.short	0x0007
        /*0042*/ 	.short	0x0038
        /*0044*/ 	.byte	0x00, 0xf0, 0x21, 0x00


	//----- nvinfo : EIATTR_KPARAM_INFO
	.align		4
.L_39:
        /*0048*/ 	.byte	0x04, 0x17
        /*004a*/ 	.short	(.L_41 - .L_40)
.L_40:
        /*004c*/ 	.word	0x00000000
        /*0050*/ 	.short	0x0006
        /*0052*/ 	.short	0x0030
        /*0054*/ 	.byte	0x00, 0xf0, 0x21, 0x00


	//----- nvinfo : EIATTR_KPARAM_INFO
	.align		4
.L_41:
        /*0058*/ 	.byte	0x04, 0x17
        /*005a*/ 	.short	(.L_43 - .L_42)
.L_42:
        /*005c*/ 	.word	0x00000000
        /*0060*/ 	.short	0x0005
        /*0062*/ 	.short	0x0028
        /*0064*/ 	.byte	0x00, 0xf0, 0x21, 0x00


	//----- nvinfo : EIATTR_KPARAM_INFO
	.align		4
.L_43:
        /*0068*/ 	.byte	0x04, 0x17
        /*006a*/ 	.short	(.L_45 - .L_44)
.L_44:
        /*006c*/ 	.word	0x00000000
        /*0070*/ 	.short	0x0004
        /*0072*/ 	.short	0x0020
        /*0074*/ 	.byte	0x00, 0xf0, 0x21, 0x00


	//----- nvinfo : EIATTR_KPARAM_INFO
	.align		4
.L_45:
        /*0078*/ 	.byte	0x04, 0x17
        /*007a*/ 	.short	(.L_47 - .L_46)
.L_46:
        /*007c*/ 	.word	0x00000000
        /*0080*/ 	.short	0x0003
        /*0082*/ 	.short	0x0018
        /*0084*/ 	.byte	0x00, 0xf0, 0x21, 0x00


	//----- nvinfo : EIATTR_KPARAM_INFO
	.align		4
.L_47:
        /*0088*/ 	.byte	0x04, 0x17
        /*008a*/ 	.short	(.L_49 - .L_48)
.L_48:
        /*008c*/ 	.word	0x00000000
        /*0090*/ 	.short	0x0002
        /*0092*/ 	.short	0x0010
        /*0094*/ 	.byte	0x00, 0xf0, 0x21, 0x00


	//----- nvinfo : EIATTR_KPARAM_INFO
	.align		4
.L_49:
        /*0098*/ 	.byte	0x04, 0x17
        /*009a*/ 	.short	(.L_51 - .L_50)
.L_50:
        /*009c*/ 	.word	0x00000000
        /*00a0*/ 	.short	0x0001
        /*00a2*/ 	.short	0x0008
        /*00a4*/ 	.byte	0x00, 0xf0, 0x11, 0x00


	//----- nvinfo : EIATTR_KPARAM_INFO
	.align		4
.L_51:
        /*00a8*/ 	.byte	0x04, 0x17
        /*00aa*/ 	.short	(.L_53 - .L_52)
.L_52:
        /*00ac*/ 	.word	0x00000000
        /*00b0*/ 	.short	0x0000
        /*00b2*/ 	.short	0x0000
        /*00b4*/ 	.byte	0x00, 0xf5, 0x21, 0x00


	//----- nvinfo : EIATTR_SPARSE_MMA_MASK
	.align		4
.L_53:
        /*00b8*/ 	.byte	0x03, 0x50
        /*00ba*/ 	.short	0x0000


	//----- nvinfo : EIATTR_MAXREG_COUNT
	.align		4
        /*00bc*/ 	.byte	0x03, 0x1b
        /*00be*/ 	.short	0x00ff


	//----- nvinfo : EIATTR_MERCURY_ISA_VERSION
	.align		4
        /*00c0*/ 	.byte	0x03, 0x5f
        /*00c2*/ 	.short	0x0101


	//----- nvinfo : EIATTR_VRC_CTA_INIT_COUNT
	.align		4
        /*00c4*/ 	.byte	0x02, 0x4a
	.zero		1
	.zero		1


	//----- nvinfo : EIATTR_EXIT_INSTR_OFFSETS
	.align		4
        /*00c8*/ 	.byte	0x04, 0x1c
        /*00ca*/ 	.short	(.L_55 - .L_54)


	//   ....[0]....
.L_54:
        /*00cc*/ 	.word	0x00000410


	//   ....[1]....
        /*00d0*/ 	.word	0x00001050


	//----- nvinfo : EIATTR_CRS_STACK_SIZE
	.align		4
.L_55:
        /*00d4*/ 	.byte	0x04, 0x1e
        /*00d6*/ 	.short	(.L_57 - .L_56)
.L_56:
        /*00d8*/ 	.word	0x00000000


	//----- nvinfo : EIATTR_CBANK_PARAM_SIZE
	.align		4
.L_57:
        /*00dc*/ 	.byte	0x03, 0x19
        /*00de*/ 	.short	0x0058


	//----- nvinfo : EIATTR_PARAM_CBANK
	.align		4
        /*00e0*/ 	.byte	0x04, 0x0a
        /*00e2*/ 	.short	(.L_59 - .L_58)
	.align		4
.L_58:
        /*00e4*/ 	.word	index@(.nv.constant0._ZN14implicit_fused23boundary_maxwell_kernelIdEEvPKT_iS1_S1_S1_S1_S1_S1_S1_PS1_S4_)
        /*00e8*/ 	.short	0x0380
        /*00ea*/ 	.short	0x0058


	//----- nvinfo : EIATTR_SW_WAR
	.align		4
.L_59:
        /*00ec*/ 	.byte	0x04, 0x36
        /*00ee*/ 	.short	(.L_61 - .L_60)
.L_60:
        /*00f0*/ 	.word	0x00000008
.L_61:


//--------------------- .nv.info._ZN14implicit_fused24build_tridiag_rhs_kernelIdEEvPKT_S3_S3_S3_S3_S3_S3_iiS1_S1_S1_S1_PS1_S4_S4_S4_ --------------------------
	.section	.nv.info._ZN14implicit_fused24build_tridiag_rhs_kernelIdEEvPKT_S3_S3_S3_S3_S3_S3_iiS1_S1_S1_S1_PS1_S4_S4_S4_,"",@"SHT_CUDA_INFO"
	.sectionflags	@""
	.align	4


	//----- nvinfo : EIATTR_CUDA_API_VERSION
	.align		4
        /*0000*/ 	.byte	0x04, 0x37
        /*0002*/ 	.short	(.L_63 - .L_62)
.L_62:
        /*0004*/ 	.word	0x00000082


	//----- nvinfo : EIATTR_KPARAM_INFO
	.align		4
.L_63:
        /*0008*/ 	.byte	0x04, 0x17
        /*000a*/ 	.short	(.L_65 - .L_64)
.L_64:
        /*000c*/ 	.word	0x00000000
        /*0010*/ 	.short	0x0010
        /*0012*/ 	.short	0x0078
        /*0014*/ 	.byte	0x00, 0xf5, 0x21, 0x00


	//----- nvinfo : EIATTR_KPARAM_INFO
	.align		4
.L_65:
        /*0018*/ 	.byte	0x04, 0x17
        /*001a*/ 	.short	(.L_67 - .L_66)
.L_66:
        /*001c*/ 	.word	0x00000000
        /*0020*/ 	.short	0x000f
        /*0022*/ 	.short	0x0070
        /*0024*/ 	.byte	0x00, 0xf5, 0x21, 0x00


	//----- nvinfo : EIATTR_KPARAM_INFO
	.align		4
.L_67:
        /*0028*/ 	.byte	0x04, 0x17
        /*002a*/ 	.short	(.L_69 - .L_68)
.L_68:
        /*002c*/ 	.word	0x00000000
        /*0030*/ 	.short	0x000e
        /*0032*/ 	.short	0x0068
        /*0034*/ 	.byte	0x00, 0xf5, 0x21, 0x00


	//----- nvinfo : EIATTR_KPARAM_INFO
	.align		4
.L_69:
        /*0038*/ 	.byte	0x04, 0x17
        /*003a*/ 	.short	(.L_71 - .L_70)
.L_70:
        /*003c*/ 	.word	0x00000000
        /*0040*/ 	.short	0x000d
        /*0042*/ 	.short	0x0060
        /*0044*/ 	.byte	0x00, 0xf5, 0x21, 0x00


	//----- nvinfo : EIATTR_KPARAM_INFO
	.align		4
.L_71:
        /*0048*/ 	.byte	0x04, 0x17
        /*004a*/ 	.short	(.L_73 - .L_72)
.L_72:
        /*004c*/ 	.word	0x00000000
        /*0050*/ 	.short	0x000c
        /*0052*/ 	.short	0x0058
        /*0054*/ 	.byte	0x00, 0xf0, 0x21, 0x00


	//----- nvinfo : EIATTR_KPARAM_INFO
	.align		4
.L_73:
        /*0058*/ 	.byte	0x04, 0x17
        /*005a*/ 	.short	(.L_75 - .L_74)
.L_74:
        /*005c*/ 	.word	0x00000000
        /*0060*/ 	.short	0x000b
        /*0062*/ 	.short	0x0050
        /*0064*/ 	.byte	0x00, 0xf0, 0x21, 0x00


	//----- nvinfo : EIATTR_KPARAM_INFO
	.align		4
.L_75:
        /*0068*/ 	.byte	0x04, 0x17
        /*006a*/ 	.short	(.L_77 - .L_76)
.L_76:
        /*006c*/ 	.word	0x00000000
        /*0070*/ 	.short	0x000a
        /*0072*/ 	.short	0x0048
        /*0074*/ 	.byte	0x00, 0xf0, 0x21, 0x00


	//----- nvinfo : EIATTR_KPARAM_INFO
	.align		4
.L_77:
        /*0078*/ 	.byte	0x04, 0x17
        /*007a*/ 	.short	(.L_79 - .L_78)
.L_78:
        /*007c*/ 	.word	0x00000000
        /*0080*/ 	.short	0x0009
        /*0082*/ 	.short	0x0040
        /*0084*/ 	.byte	0x00, 0xf0, 0x21, 0x00


	//----- nvinfo : EIATTR_KPARAM_INFO
	.align		4
.L_79:
        /*0088*/ 	.byte	0x04, 0x17
        /*008a*/ 	.short	(.L_81 - .L_80)
.L_80:
        /*008c*/ 	.word	0x00000000
        /*0090*/ 	.short	0x0008
        /*0092*/ 	.short	0x003c
        /*0094*/ 	.byte	0x00, 0xf0, 0x11, 0x00


	//----- nvinfo : EIATTR_KPARAM_INFO
	.align		4
.L_81:
        /*0098*/ 	.byte	0x04, 0x17
        /*009a*/ 	.short	(.L_83 - .L_82)
.L_82:
        /*009c*/ 	.word	0x00000000
        /*00a0*/ 	.short	0x0007
        /*00a2*/ 	.short	0x0038
        /*00a4*/ 	.byte	0x00, 0xf0, 0x11, 0x00


	//----- nvinfo : EIATTR_KPARAM_INFO
	.align		4
.L_83:
        /*00a8*/ 	.byte	0x04, 0x17
        /*00aa*/ 	.short	(.L_85 - .L_84)
.L_84:
        /*00ac*/ 	.word	0x00000000
        /*00b0*/ 	.short	0x0006
        /*00b2*/ 	.short	0x0030
        /*00b4*/ 	.byte	0x00, 0xf5, 0x21, 0x00


	//----- nvinfo : EIATTR_KPARAM_INFO
	.align		4
.L_85:
        /*00b8*/ 	.byte	0x04, 0x17
        /*00ba*/ 	.short	(.L_87 - .L_86)
.L_86:
        /*00bc*/ 	.word	0x00000000
        /*00c0*/ 	.short	0x0005
        /*00c2*/ 	.short	0x0028
        /*00c4*/ 	.byte	0x00, 0xf5, 0x21, 0x00


	//----- nvinfo : EIATTR_KPARAM_INFO
	.align		4
.L_87:
        /*00c8*/ 	.byte	0x04, 0x17
        /*00ca*/ 	.short	(.L_89 - .L_88)
.L_88:
        /*00cc*/ 	.word	0x00000000
        /*00d0*/ 	.short	0x0004
        /*00d2*/ 	.short	0x0020
        /*00d4*/ 	.byte	0x00, 0xf5, 0x21, 0x00


	//----- nvinfo : EIATTR_KPARAM_INFO
	.align		4
.L_89:
        /*00d8*/ 	.byte	0x04, 0x17
        /*00da*/ 	.short	(.L_91 - .L_90)
.L_90:
        /*00dc*/ 	.word	0x00000000
        /*00e0*/ 	.short	0x0003
        /*00e2*/ 	.short	0x0018
        /*00e4*/ 	.byte	0x00, 0xf5, 0x21, 0x00


	//----- nvinfo : EIATTR_KPARAM_INFO
	.align		4
.L_91:
        /*00e8*/ 	.byte	0x04, 0x17
        /*00ea*/ 	.short	(.L_93 - .L_92)
.L_92:
        /*00ec*/ 	.word	0x00000000
        /*00f0*/ 	.short	0x0002
        /*00f2*/ 	.short	0x0010
        /*00f4*/ 	.byte	0x00, 0xf5, 0x21, 0x00


	//----- nvinfo : EIATTR_KPARAM_INFO
	.align		4
.L_93:
        /*00f8*/ 	.byte	0x04, 0x17
        /*00fa*/ 	.short	(.L_95 - .L_94)
.L_94:
        /*00fc*/ 	.word	0x00000000
        /*0100*/ 	.short	0x0001
        /*0102*/ 	.short	0x0008
        /*0104*/ 	.byte	0x00, 0xf5, 0x21, 0x00


	//----- nvinfo : EIATTR_KPARAM_INFO
	.align		4
.L_95:
        /*0108*/ 	.byte	0x04, 0x17
        /*010a*/ 	.short	(.L_97 - .L_96)
.L_96:
        /*010c*/ 	.word	0x00000000
        /*0110*/ 	.short	0x0000
        /*0112*/ 	.short	0x0000
        /*0114*/ 	.byte	0x00, 0xf5, 0x21, 0x00


	//----- nvinfo : EIATTR_SPARSE_MMA_MASK
	.align		4
.L_97:
        /*0118*/ 	.byte	0x03, 0x50
        /*011a*/ 	.short	0x0000


	//----- nvinfo : EIATTR_MAXREG_COUNT
	.align		4
        /*011c*/ 	.byte	0x03, 0x1b
        /*011e*/ 	.short	0x00ff


	//----- nvinfo : EIATTR_MERCURY_ISA_VERSION
	.align		4
        /*0120*/ 	.byte	0x03, 0x5f
        /*0122*/ 	.short	0x0101


	//----- nvinfo : EIATTR_VRC_CTA_INIT_COUNT
	.align		4
        /*0124*/ 	.byte	0x02, 0x4a
	.zero		1
	.zero		1


	//----- nvinfo : EIATTR_EXIT_INSTR_OFFSETS
	.align		4
        /*0128*/ 	.byte	0x04, 0x1c
        /*012a*/ 	.short	(.L_99 - .L_98)


	//   ....[0]....
.L_98:
        /*012c*/ 	.word	0x00000040


	//   ....[1]....
        /*0130*/ 	.word	0x00000260


	//   ....[2]....
        /*0134*/ 	.word	0x00001370


	//----- nvinfo : EIATTR_CRS_STACK_SIZE
	.align		4
.L_99:
        /*0138*/ 	.byte	0x04, 0x1e
        /*013a*/ 	.short	(.L_101 - .L_100)
.L_100:
        /*013c*/ 	.word	0x00000000


	//----- nvinfo : EIATTR_CBANK_PARAM_SIZE
	.align		4
.L_101:
        /*0140*/ 	.byte	0x03, 0x19
        /*0142*/ 	.short	0x0080


	//----- nvinfo : EIATTR_PARAM_CBANK
	.align		4
        /*0144*/ 	.byte	0x04, 0x0a
        /*0146*/ 	.short	(.L_103 - .L_102)
	.align		4
.L_102:
        /*0148*/ 	.word	index@(.nv.constant0._ZN14implicit_fused24build_tridiag_rhs_kernelIdEEvPKT_S3_S3_S3_S3_S3_S3_iiS1_S1_S1_S1_PS1_S4_S4_S4_)
        /*014c*/ 	.short	0x0380
        /*014e*/ 	.short	0x0080


	//----- nvinfo : EIATTR_SW_WAR
	.align		4
.L_103:
        /*0150*/ 	.byte	0x04, 0x36
        /*0152*/ 	.short	(.L_105 - .L_104)
.L_104:
        /*0154*/ 	.word	0x00000008
.L_105:


//--------------------- .nv.info._ZN14implicit_fused14moments_kernelIdEEvPKT_S3_iiS1_PS1_S4_S4_ --------------------------
	.section	.nv.info._ZN14implicit_fused14moments_kernelIdEEvPKT_S3_iiS1_PS1_S4_S4_,"",@"SHT_CUDA_INFO"
	.sectionflags	@""
	.align	4


	//----- nvinfo : EIATTR_CUDA_API_VERSION
	.align		4
        /*0000*/ 	.byte	0x04, 0x37
        /*0002*/ 	.short	(.L_107 - .L_106)
.L_106:
        /*0004*/ 	.word	0x00000082


	//----- nvinfo : EIATTR_KPARAM_INFO
	.align		4
.L_107:
        /*0008*/ 	.byte	0x04, 0x17
        /*000a*/ 	.short	(.L_109 - .L_108)
.L_108:
        /*000c*/ 	.word	0x00000000
        /*0010*/ 	.short	0x0007
        /*0012*/ 	.short	0x0030
        /*0014*/ 	.byte	0x00, 0xf5, 0x21, 0x00


	//----- nvinfo : EIATTR_KPARAM_INFO
	.align		4
.L_109:
        /*0018*/ 	.byte	0x04, 0x17
        /*001a*/ 	.short	(.L_111 - .L_110)
.L_110:
        /*001c*/ 	.word	0x00000000
        /*0020*/ 	.short	0x0006
        /*0022*/ 	.short	0x0028
        /*0024*/ 	.byte	0x00, 0xf5, 0x21, 0x00


	//----- nvinfo : EIATTR_KPARAM_INFO
	.align		4
.L_111:
        /*0028*/ 	.byte	0x04, 0x17
        /*002a*/ 	.short	(.L_113 - .L_112)
.L_112:
        /*002c*/ 	.word	0x00000000
        /*0030*/ 	.short	0x0005
        /*0032*/ 	.short	0x0020
        /*0034*/ 	.byte	0x00, 0xf5, 0x21, 0x00


	//----- nvinfo : EIATTR_KPARAM_INFO
	.align		4
.L_113:
        /*0038*/ 	.byte	0x04, 0x17
        /*003a*/ 	.short	(.L_115 - .L_114)
.L_114:
        /*003c*/ 	.word	0x00000000
        /*0040*/ 	.short	0x0004
        /*0042*/ 	.short	0x0018
        /*0044*/ 	.byte	0x00, 0xf0, 0x21, 0x00


	//----- nvinfo : EIATTR_KPARAM_INFO
	.align		4
.L_115:
        /*0048*/ 	.byte	0x04, 0x17
        /*004a*/ 	.short	(.L_117 - .L_116)
.L_116:
        /*004c*/ 	.word	0x00000000
        /*0050*/ 	.short	0x0003
        /*0052*/ 	.short	0x0014
        /*0054*/ 	.byte	0x00, 0xf0, 0x11, 0x00


	//----- nvinfo : EIATTR_KPARAM_INFO
	.align		4
.L_117:
        /*0058*/ 	.byte	0x04, 0x17
        /*005a*/ 	.short	(.L_119 - .L_118)
.L_118:
        /*005c*/ 	.word	0x00000000
        /*0060*/ 	.short	0x0002
        /*0062*/ 	.short	0x0010
        /*0064*/ 	.byte	0x00, 0xf0, 0x11, 0x00


	//----- nvinfo : EIATTR_KPARAM_INFO
	.align		4
.L_119:
        /*0068*/ 	.byte	0x04, 0x17
        /*006a*/ 	.short	(.L_121 - .L_120)
.L_120:
        /*006c*/ 	.word	0x00000000
        /*0070*/ 	.short	0x0001
        /*0072*/ 	.short	0x0008
        /*0074*/ 	.byte	0x00, 0xf5, 0x21, 0x00


	//----- nvinfo : EIATTR_KPARAM_INFO
	.align		4
.L_121:
        /*0078*/ 	.byte	0x04, 0x17
        /*007a*/ 	.short	(.L_123 - .L_122)
.L_122:
        /*007c*/ 	.word	0x00000000
        /*0080*/ 	.short	0x0000
        /*0082*/ 	.short	0x0000
        /*0084*/ 	.byte	0x00, 0xf5, 0x21, 0x00


	//----- nvinfo : EIATTR_SPARSE_MMA_MASK
	.align		4
.L_123:
        /*0088*/ 	.byte	0x03, 0x50
        /*008a*/ 	.short	0x0000


	//----- nvinfo : EIATTR_MAXREG_COUNT
	.align		4
        /*008c*/ 	.byte	0x03, 0x1b
        /*008e*/ 	.short	0x00ff


	//----- nvinfo : EIATTR_NUM_BARRIERS
	.align		4
        /*0090*/ 	.byte	0x02, 0x4c
        /*0092*/ 	.byte	0x01
	.zero		1


	//----- nvinfo : EIATTR_MERCURY_ISA_VERSION
	.align		4
        /*0094*/ 	.byte	0x03, 0x5f
        /*0096*/ 	.short	0x0101


	//----- nvinfo : EIATTR_VRC_CTA_INIT_COUNT
	.align		4
        /*0098*/ 	.byte	0x02, 0x4a
	.zero		1
	.zero		1


	//----- nvinfo : EIATTR_EXIT_INSTR_OFFSETS
	.align		4
        /*009c*/ 	.byte	0x04, 0x1c
        /*009e*/ 	.short	(.L_125 - .L_124)


	//   ....[0]....
.L_124:
        /*00a0*/ 	.word	0x00000040


	//   ....[1]....
        /*00a4*/ 	.word	0x00000480


	//   ....[2]....
        /*00a8*/ 	.word	0x000008c0


	//----- nvinfo : EIATTR_CRS_STACK_SIZE
	.align		4
.L_125:
        /*00ac*/ 	.byte	0x04, 0x1e
        /*00ae*/ 	.short	(.L_127 - .L_126)
.L_126:
        /*00b0*/ 	.word	0x00000000


	//----- nvinfo : EIATTR_CBANK_PARAM_SIZE
	.align		4
.L_127:
        /*00b4*/ 	.byte	0x03, 0x19
        /*00b6*/ 	.short	0x0038


	//----- nvinfo : EIATTR_PARAM_CBANK
	.align		4
        /*00b8*/ 	.byte	0x04, 0x0a
        /*00ba*/ 	.short	(.L_129 - .L_128)
	.align		4
.L_128:
        /*00bc*/ 	.word	index@(.nv.constant0._ZN14implicit_fused14moments_kernelIdEEvPKT_S3_iiS1_PS1_S4_S4_)
        /*00c0*/ 	.short	0x0380
        /*00c2*/ 	.short	0x0038


	//----- nvinfo : EIATTR_SW_WAR
	.align		4
.L_129:
        /*00c4*/ 	.byte	0x04, 0x36
        /*00c6*/ 	.short	(.L_131 - .L_130)
.L_130:
        /*00c8*/ 	.word	0x00000008
.L_131:


//--------------------- .nv.callgraph             --------------------------
	.section	.nv.callgraph,"",@"SHT_CUDA_CALLGRAPH"
	.align	4
	.sectionentsize	8
	.align		4
        /*0000*/ 	.word	0x00000000
	.align		4
        /*0004*/ 	.word	0xffffffff
	.align		4
        /*0008*/ 	.word	0x00000000
	.align		4
        /*000c*/ 	.word	0xfffffffe
	.align		4
        /*0010*/ 	.word	0x00000000
	.align		4
        /*0014*/ 	.word	0xfffffffd
	.align		4
        /*0018*/ 	.word	0x00000000
	.align		4
        /*001c*/ 	.word	0xfffffffc


//--------------------- .text._ZN14implicit_fused23boundary_maxwell_kernelIdEEvPKT_iS1_S1_S1_S1_S1_S1_S1_PS1_S4_ --------------------------
	.section	.text._ZN14implicit_fused23boundary_maxwell_kernelIdEEvPKT_iS1_S1_S1_S1_S1_S1_S1_PS1_S4_,"ax",@progbits
	.align	128
        .global         _ZN14implicit_fused23boundary_maxwell_kernelIdEEvPKT_iS1_S1_S1_S1_S1_S1_S1_PS1_S4_
        .type           _ZN14implicit_fused23boundary_maxwell_kernelIdEEvPKT_iS1_S1_S1_S1_S1_S1_S1_PS1_S4_,@function
        .size           _ZN14implicit_fused23boundary_maxwell_kernelIdEEvPKT_iS1_S1_S1_S1_S1_S1_S1_PS1_S4_,(.L_x_64 - _ZN14implicit_fused23boundary_maxwell_kernelIdEEvPKT_iS1_S1_S1_S1_S1_S1_S1_PS1_S4_)
        .other          _ZN14implicit_fused23boundary_maxwell_kernelIdEEvPKT_iS1_S1_S1_S1_S1_S1_S1_PS1_S4_,@"STO_CUDA_ENTRY STV_DEFAULT"
_ZN14implicit_fused23boundary_maxwell_kernelIdEEvPKT_iS1_S1_S1_S1_S1_S1_S1_PS1_S4_:
.text._ZN14implicit_fused23boundary_maxwell_kernelIdEEvPKT_iS1_S1_S1_S1_S1_S1_S1_PS1_S4_:
[----:B------:R-:W-:Y:S01]  /*0000*/  LDC R1, c[0x0][0x37c] ;  /* 0x0000df00ff017b82 */ /* 0x000fe20000000800 */
[----:B------:R-:W0:Y:S01]  /*0010*/  LDCU.64 UR4, c[0x0][0x3a8] ;  /* 0x00007500ff0477ac */ /* 0x000e220008000a00 */
[----:B------:R-:W-:Y:S01]  /*0020*/  IMAD.MOV.U32 R6, RZ, RZ, -0x3d070ca7 ;  /* 0xc2f8f359ff067424 */ /* 0x000fe200078e00ff */
[----:B------:R-:W-:Y:S01]  /*0030*/  MOV R4, 0x0 ;  /* 0x0000000000047802 */ /* 0x000fe20000000f00 */
[----:B------:R-:W-:Y:S02]  /*0040*/  IMAD.MOV.U32 R7, RZ, RZ, 0x1a56e1f ;  /* 0x01a56e1fff077424 */ /* 0x000fe400078e00ff */
[----:B------:R-:W-:Y:S02]  /*0050*/  IMAD.MOV.U32 R0, RZ, RZ, R6 ;  /* 0x000000ffff007224 */ /* 0x000fe400078e0006 */
[----:B------:R-:W-:Y:S02]  /*0060*/  IMAD.MOV.U32 R12, RZ, RZ, RZ ;  /* 0x000000ffff0c7224 */ /* 0x000fe400078e00ff */
[----:B------:R-:W-:-:S02]  /*0070*/  IMAD.MOV.U32 R5, RZ, RZ, 0x3fd80000 ;  /* 0x3fd80000ff057424 */ /* 0x000fc400078e00ff */
[----:B0-----:R-:W-:Y:S01]  /*0080*/  IMAD.U32 R2, RZ, RZ, UR4 ;  /* 0x00000004ff027e24 */ /* 0x001fe2000f8e00ff */
[----:B------:R-:W-:Y:S01]  /*0090*/  UMOV UR6, UR5 ;  /* 0x0000000500067c82 */ /* 0x000fe20008000000 */
[----:B------:R-:W-:-:S06]  /*00a0*/  IMAD.U32 R3, RZ, RZ, UR5 ;  /* 0x00000005ff037e24 */ /* 0x000fcc000f8e00ff */
[----:B------:R-:W-:Y:S01]  /*00b0*/  DSETP.MAX.AND P0, P1, R2, R6, PT ;  /* 0x000000060200722a */ /* 0x000fe2000390f000 */
[----:B------:R-:W-:-:S05]  /*00c0*/  IMAD.MOV.U32 R2, RZ, RZ, R7 ;  /* 0x000000ffff027224 */ /* 0x000fca00078e0007 */
[----:B------:R-:W-:Y:S01]  /*00d0*/  SEL R24, R0, UR4, !P0 ;  /* 0x0000000400187c07 */ /* 0x000fe2000c000000 */
[----:B------:R-:W0:Y:S01]  /*00e0*/  LDCU.64 UR4, c[0x0][0x3c0] ;  /* 0x00007800ff0477ac */ /* 0x000e220008000a00 */
[----:B------:R-:W-:Y:S01]  /*00f0*/  FSEL R25, R2, UR6, !P0 ;  /* 0x0000000602197c08 */ /* 0x000fe2000c000000 */
[----:B------:R-:W-:-:S05]  /*0100*/  IMAD.MOV.U32 R0, RZ, RZ, R7 ;  /* 0x000000ffff007224 */ /* 0x000fca00078e0007 */
[----:B------:R-:W-:-:S04]  /*0110*/  @P1 LOP3.LUT R25, R2, 0x80000, RZ, 0xfc, !PT ;  /* 0x0008000002191812 */ /* 0x000fc800078efcff */
[----:B------:R-:W1:Y:S01]  /*0120*/  MUFU.RSQ64H R13, R25 ;  /* 0x00000019000d7308 */ /* 0x000e620000001c00 */
[----:B0-----:R-:W-:Y:S01]  /*0130*/  DSETP.MAX.AND P1, P0, R6, UR4, PT ;  /* 0x0000000406007e2a */ /* 0x001fe2000b82f000 */
[----:B------:R-:W-:Y:S02]  /*0140*/  UMOV UR6, UR5 ;  /* 0x0000000500067c82 */ /* 0x000fe40008000000 */
[----:B------:R-:W-:-:S03]  /*0150*/  IMAD.U32 R8, RZ, RZ, UR6 ;  /* 0x00000006ff087e24 */ /* 0x000fc6000f8e00ff */
[----:B------:R-:W-:Y:S01]  /*0160*/  FSEL R23, R0, UR6, P1 ;  /* 0x0000000600177c08 */ /* 0x000fe20008800000 */
[----:B------:R-:W-:Y:S01]  /*0170*/  VIADD R0, R25, 0xfff00000 ;  /* 0xfff0000019007836 */ /* 0x000fe20000000000 */
[----:B------:R-:W-:Y:S01]  /*0180*/  SEL R22, R6, UR4, P1 ;  /* 0x0000000406167c07 */ /* 0x000fe20008800000 */
[----:B-1----:R-:W-:-:S05]  /*0190*/  DMUL R2, R12, R12 ;  /* 0x0000000c0c027228 */ /* 0x002fca0000000000 */
[----:B------:R-:W-:Y:S02]  /*01a0*/  @P0 LOP3.LUT R23, R8, 0x80000, RZ, 0xfc, !PT ;  /* 0x0008000008170812 */ /* 0x000fe400078efcff */
[----:B------:R-:W-:Y:S01]  /*01b0*/  ISETP.GE.U32.AND P0, PT, R0, 0x7fe00000, PT ;  /* 0x7fe000000000780c */ /* 0x000fe20003f06070 */
[----:B------:R-:W-:-:S08]  /*01c0*/  DFMA R2, R24, -R2, 1 ;  /* 0x3ff000001802742b */ /* 0x000fd00000000802 */
[----:B------:R-:W-:Y:S02]  /*01d0*/  DFMA R4, R2, R4, 0.5 ;  /* 0x3fe000000204742b */ /* 0x000fe40000000004 */
[----:B------:R-:W-:-:S08]  /*01e0*/  DMUL R2, R12, R2 ;  /* 0x000000020c027228 */ /* 0x000fd00000000000 */
[----:B------:R-:W-:Y:S01]  /*01f0*/  DFMA R12, R4, R2, R12 ;  /* 0x00000002040c722b */ /* 0x000fe2000000000c */
[----:B------:R-:W-:Y:S10]  /*0200*/  @!P0 BRA `(.L_x_0) ;  /* 0x0000000000188947 */ /* 0x000ff40003800000 */
[----:B------:R-:W-:Y:S01]  /*0210*/  IMAD.MOV.U32 R4, RZ, RZ, R24 ;  /* 0x000000ffff047224 */ /* 0x000fe200078e0018 */
[----:B------:R-:W-:Y:S01]  /*0220*/  MOV R0, 0x250 ;  /* 0x0000025000007802 */ /* 0x000fe20000000f00 */
[----:B------:R-:W-:-:S07]  /*0230*/  IMAD.MOV.U32 R5, RZ, RZ, R25 ;  /* 0x000000ffff057224 */ /* 0x000fce00078e0019 */
[----:B------:R-:W-:Y:S05]  /*0240*/  CALL.REL.NOINC `($__internal_1_$__cuda_sm20_drsqrt_f64_slowpath_v2) ;  /* 0x0000001000f87944 */ /* 0x000fea0003c00000 */
[----:B------:R-:W-:Y:S01]  /*0250*/  MOV R12, R14 ;  /* 0x0000000e000c7202 */ /* 0x000fe20000000f00 */
[----:B------:R-:W-:-:S07]  /*0260*/  IMAD.MOV.U32 R13, RZ, RZ, R15 ;  /* 0x000000ffff0d7224 */ /* 0x000fce00078e000f */
.L_x_0:
[----:B------:R-:W0:Y:S01]  /*0270*/  MUFU.RSQ64H R3, R23 ;  /* 0x0000001700037308 */ /* 0x000e220000001c00 */
[----:B------:R-:W-:Y:S02]  /*0280*/  IMAD.MOV.U32 R2, RZ, RZ, RZ ;  /* 0x000000ffff027224 */ /* 0x000fe400078e00ff */
[----:B------:R-:W-:Y:S02]  /*0290*/  VIADD R0, R23, 0xfff00000 ;  /* 0xfff0000017007836 */ /* 0x000fe40000000000 */
[----:B------:R-:W-:Y:S02]  /*02a0*/  IMAD.MOV.U32 R6, RZ, RZ, 0x0 ;  /* 0x00000000ff067424 */ /* 0x000fe400078e00ff */
[----:B------:R-:W-:Y:S01]  /*02b0*/  IMAD.MOV.U32 R7, RZ, RZ, 0x3fd80000 ;  /* 0x3fd80000ff077424 */ /* 0x000fe200078e00ff */
[----:B------:R-:W-:Y:S01]  /*02c0*/  ISETP.GE.U32.AND P0, PT, R0, 0x7fe00000, PT ;  /* 0x7fe000000000780c */ /* 0x000fe20003f06070 */
[----:B0-----:R-:W-:-:S08]  /*02d0*/  DMUL R4, R2, R2 ;  /* 0x0000000202047228 */ /* 0x001fd00000000000 */
[----:B------:R-:W-:-:S08]  /*02e0*/  DFMA R4, R22, -R4, 1 ;  /* 0x3ff000001604742b */ /* 0x000fd00000000804 */
[----:B------:R-:W-:Y:S02]  /*02f0*/  DFMA R6, R4, R6, 0.5 ;  /* 0x3fe000000406742b */ /* 0x000fe40000000006 */
[----:B------:R-:W-:-:S08]  /*0300*/  DMUL R4, R2, R4 ;  /* 0x0000000402047228 */ /* 0x000fd00000000000 */
[----:B------:R-:W-:Y:S01]  /*0310*/  DFMA R14, R6, R4, R2 ;  /* 0x00000004060e722b */ /* 0x000fe20000000002 */
[----:B------:R-:W-:Y:S10]  /*0320*/  @!P0 BRA `(.L_x_1) ;  /* 0x0000000000108947 */ /* 0x000ff40003800000 */
[----:B------:R-:W-:Y:S01]  /*0330*/  IMAD.MOV.U32 R4, RZ, RZ, R22 ;  /* 0x000000ffff047224 */ /* 0x000fe200078e0016 */
[----:B------:R-:W-:Y:S02]  /*0340*/  MOV R5, R23 ;  /* 0x0000001700057202 */ /* 0x000fe40000000f00 */
[----:B------:R-:W-:-:S07]  /*0350*/  MOV R0, 0x370 ;  /* 0x0000037000007802 */ /* 0x000fce0000000f00 */
[----:B------:R-:W-:Y:S05]  /*0360*/  CALL.REL.NOINC `($__internal_1_$__cuda_sm20_drsqrt_f64_slowpath_v2) ;  /* 0x0000001000b07944 */ /* 0x000fea0003c00000 */
.L_x_1:
[----:B------:R-:W0:Y:S01]  /*0370*/  S2R R5, SR_TID.X ;  /* 0x0000000000057919 */ /* 0x000e220000002100 */
[----:B------:R-:W0:Y:S01]  /*0380*/  S2UR UR4, SR_CTAID.X ;  /* 0x00000000000479c3 */ /* 0x000e220000002500 */
[----:B------:R-:W1:Y:S01]  /*0390*/  LDCU UR5, c[0x0][0x388] ;  /* 0x00007100ff0577ac */ /* 0x000e620008000800 */
[----:B------:R-:W2:Y:S06]  /*03a0*/  LDCU.64 UR6, c[0x0][0x3b0] ;  /* 0x00007600ff0677ac */ /* 0x000eac0008000a00 */
[----:B------:R-:W0:Y:S08]  /*03b0*/  LDC R8, c[0x0][0x360] ;  /* 0x0000d800ff087b82 */ /* 0x000e300000000800 */
[----:B------:R-:W2:Y:S08]  /*03c0*/  LDC.64 R2, c[0x0][0x390] ;  /* 0x0000e400ff027b82 */ /* 0x000eb00000000a00 */
[----:B------:R-:W3:Y:S01]  /*03d0*/  LDC.64 R6, c[0x0][0x398] ;  /* 0x0000e600ff067b82 */ /* 0x000ee20000000a00 */
[----:B0-----:R-:W-:-:S05]  /*03e0*/  IMAD R0, R8, UR4, R5 ;  /* 0x0000000408007c24 */ /* 0x001fca000f8e0205 */
[----:B-1----:R-:W-:Y:S01]  /*03f0*/  ISETP.GE.AND P0, PT, R0, UR5, PT ;  /* 0x0000000500007c0c */ /* 0x002fe2000bf06270 */
[----:B--2---:R-:W-:-:S12]  /*0400*/  DMUL R4, R2, UR6 ;  /* 0x0000000602047c28 */ /* 0x004fd80008000000 */
[----:B---3--:R-:W-:Y:S05]  /*0410*/  @P0 EXIT ;  /* 0x000000000000094d */ /* 0x008fea0003800000 */
[----:B------:R-:W0:Y:S01]  /*0420*/  LDC.64 R20, c[0x0][0x380] ;  /* 0x0000e000ff147b82 */ /* 0x000e220000000a00 */
[----:B------:R-:W1:Y:S01]  /*0430*/  LDCU UR4, c[0x0][0x370] ;  /* 0x00006e00ff0477ac */ /* 0x000e620008000800 */
[----:B------:R-:W-:Y:S02]  /*0440*/  DMUL R2, R2, R6 ;  /* 0x0000000602027228 */ /* 0x000fe40000000000 */
[----:B------:R-:W-:Y:S01]  /*0450*/  DMUL R14, R4, R14 ;  /* 0x0000000e040e7228 */ /* 0x000fe20000000000 */
[----:B------:R-:W2:Y:S03]  /*0460*/  LDCU.64 UR6, c[0x0][0x358] ;  /* 0x00006b00ff0677ac */ /* 0x000ea60008000a00 */
[----:B------:R-:W3:Y:S01]  /*0470*/  LDC.64 R18, c[0x0][0x3c8] ;  /* 0x0000f200ff127b82 */ /* 0x000ee20000000a00 */
[----:B------:R-:W4:Y:S01]  /*0480*/  LDCU UR12, c[0x0][0x388] ;  /* 0x00007100ff0c77ac */ /* 0x000f220008000800 */
[----:B------:R-:W-:Y:S01]  /*0490*/  DMUL R12, R2, R12 ;  /* 0x0000000c020c7228 */ /* 0x000fe20000000000 */
[----:B------:R-:W-:Y:S01]  /*04a0*/  IMAD.MOV.U32 R3, RZ, RZ, R0 ;  /* 0x000000ffff037224 */ /* 0x000fe200078e0000 */
[----:B------:R-:W0:Y:S04]  /*04b0*/  LDCU.64 UR8, c[0x0][0x3a0] ;  /* 0x00007400ff0877ac */ /* 0x000e280008000a00 */
[----:B------:R-:W0:Y:S01]  /*04c0*/  LDC.64 R16, c[0x0][0x3d0] ;  /* 0x0000f400ff107b82 */ /* 0x000e220000000a00 */
[----:B------:R-:W0:Y:S01]  /*04d0*/  LDCU.64 UR10, c[0x0][0x3b8] ;  /* 0x00007700ff0a77ac */ /* 0x000e220008000a00 */
[----:B-1----:R-:W-:-:S07]  /*04e0*/  IMAD R0, R8, UR4, RZ ;  /* 0x0000000408007c24 */ /* 0x002fce000f8e02ff */
.L_x_10:
[----:B0-----:R-:W-:-:S06]  /*04f0*/  IMAD.WIDE R10, R3, 0x8, R20 ;  /* 0x00000008030a7825 */ /* 0x001fcc00078e0214 */
[----:B--2---:R-:W2:Y:S01]  /*0500*/  LDG.E.64.CONSTANT R10, desc[UR6][R10.64] ;  /* 0x000000060a0a7981 */ /* 0x004ea2000c1e9b00 */
[----:B------:R-:W0:Y:S01]  /*0510*/  MUFU.RCP64H R5, R25 ;  /* 0x0000001900057308 */ /* 0x000e220000001800 */
[----:B------:R-:W-:Y:S01]  /*0520*/  IMAD.MOV.U32 R4, RZ, RZ, 0x1 ;  /* 0x00000001ff047424 */ /* 0x000fe200078e00ff */
[----:B------:R-:W-:Y:S05]  /*0530*/  BSSY.RECONVERGENT B0, `(.L_x_2) ;  /* 0x0000018000007945 */ /* 0x000fea0003800200 */
[----:B0-----:R-:W-:-:S08]  /*0540*/  DFMA R6, -R24, R4, 1 ;  /* 0x3ff000001806742b */ /* 0x001fd00000000104 */
[----:B------:R-:W-:-:S08]  /*0550*/  DFMA R8, R6, R6, R6 ;  /* 0x000000060608722b */ /* 0x000fd00000000006 */
[----:B------:R-:W-:-:S08]  /*0560*/  DFMA R8, R4, R8, R4 ;  /* 0x000000080408722b */ /* 0x000fd00000000004 */
[----:B------:R-:W-:-:S08]  /*0570*/  DFMA R26, -R24, R8, 1 ;  /* 0x3ff00000181a742b */ /* 0x000fd00000000108 */
[----:B------:R-:W-:Y:S02]  /*0580*/  DFMA R26, R8, R26, R8 ;  /* 0x0000001a081a722b */ /* 0x000fe40000000008 */
[----:B--2---:R-:W-:-:S08]  /*0590*/  DADD R6, R10, -UR8 ;  /* 0x800000080a067e29 */ /* 0x004fd00008000000 */
[----:B------:R-:W-:-:S08]  /*05a0*/  DMUL R4, R6, -0.5 ;  /* 0xbfe0000006047828 */ /* 0x000fd00000000000 */
[----:B------:R-:W-:-:S08]  /*05b0*/  DMUL R6, R6, R4 ;  /* 0x0000000406067228 */ /* 0x000fd00000000000 */
[----:B------:R-:W-:Y:S02]  /*05c0*/  DMUL R4, R6, R26 ;  /* 0x0000001a06047228 */ /* 0x000fe40000000000 */
[----:B------:R-:W-:-:S06]  /*05d0*/  FSETP.GEU.AND P1, PT, |R7|, 6.5827683646048100446e-37, PT ;  /* 0x036000000700780b */ /* 0x000fcc0003f2e200 */
[----:B------:R-:W-:-:S08]  /*05e0*/  DFMA R8, -R24, R4, R6 ;  /* 0x000000041808722b */ /* 0x000fd00000000106 */
[----:B------:R-:W-:-:S10]  /*05f0*/  DFMA R4, R26, R8, R4 ;  /* 0x000000081a04722b */ /* 0x000fd40000000004 */
[----:B------:R-:W-:-:S05]  /*0600*/  FFMA R2, RZ, R25, R5 ;  /* 0x00000019ff027223 */ /* 0x000fca0000000005 */
[----:B------:R-:W-:-:S13]  /*0610*/  FSETP.GT.AND P0, PT, |R2|, 1.469367938527859385e-39, PT ;  /* 0x001000000200780b */ /* 0x000fda0003f04200 */
[----:B------:R-:W-:Y:S05]  /*0620*/  @P0 BRA P1, `(.L_x_3) ;  /* 0x0000000000200947 */ /* 0x000fea0000800000 */
[----:B------:R-:W-:Y:S01]  /*0630*/  IMAD.MOV.U32 R8, RZ, RZ, R6 ;  /* 0x000000ffff087224 */ /* 0x000fe200078e0006 */
[----:B------:R-:W-:Y:S01]  /*0640*/  MOV R2, 0x690 ;  /* 0x0000069000027802 */ /* 0x000fe20000000f00 */
[----:B------:R-:W-:Y:S02]  /*0650*/  IMAD.MOV.U32 R9, RZ, RZ, R7 ;  /* 0x000000ffff097224 */ /* 0x000fe400078e0007 */
[----:B------:R-:W-:Y:S02]  /*0660*/  IMAD.MOV.U32 R4, RZ, RZ, R24 ;  /* 0x000000ffff047224 */ /* 0x000fe400078e0018 */
[----:B------:R-:W-:-:S07]  /*0670*/  IMAD.MOV.U32 R5, RZ, RZ, R25 ;  /* 0x000000ffff057224 */ /* 0x000fce00078e0019 */
[----:B---34-:R-:W-:Y:S05]  /*0680*/  CALL.REL.NOINC `($__internal_0_$__cuda_sm20_div_rn_f64_full) ;  /* 0x0000000800747944 */ /* 0x018fea0003c00000 */
[----:B------:R-:W-:Y:S01]  /*0690*/  MOV R4, R6 ;  /* 0x0000000600047202 */ /* 0x000fe20000000f00 */
[----:B------:R-:W-:-:S07]  /*06a0*/  IMAD.MOV.U32 R5, RZ, RZ, R7 ;  /* 0x000000ffff057224 */ /* 0x000fce00078e0007 */
.L_x_3:
[----:B----4-:R-:W-:Y:S05]  /*06b0*/  BSYNC.RECONVERGENT B0 ;  /* 0x0000000000007941 */ /* 0x010fea0003800200 */
.L_x_2:
[----:B------:R-:W-:Y:S01]  /*06c0*/  IMAD.MOV.U32 R8, RZ, RZ, 0x652b82fe ;  /* 0x652b82feff087424 */ /* 0x000fe200078e00ff */
[----:B------:R-:W-:Y:S01]  /*06d0*/  UMOV UR4, 0xfefa39ef ;  /* 0xfefa39ef00047882 */ /* 0x000fe20000000000 */
[----:B------:R-:W-:Y:S01]  /*06e0*/  IMAD.MOV.U32 R9, RZ, RZ, 0x3ff71547 ;  /* 0x3ff71547ff097424 */ /* 0x000fe200078e00ff */
[----:B------:R-:W-:Y:S01]  /*06f0*/  UMOV UR5, 0x3fe62e42 ;  /* 0x3fe62e4200057882 */ /* 0x000fe20000000000 */
[----:B------:R-:W-:Y:S01]  /*0700*/  IMAD.MOV.U32 R28, RZ, RZ, -0x35dec16 ;  /* 0xfca213eaff1c7424 */ /* 0x000fe200078e00ff */
[----:B------:R-:W-:Y:S01]  /*0710*/  DADD R10, R10, -UR10 ;  /* 0x8000000a0a0a7e29 */ /* 0x000fe20008000000 */
[----:B------:R-:W-:Y:S01]  /*0720*/  IMAD.MOV.U32 R29, RZ, RZ, 0x3e928af3 ;  /* 0x3e928af3ff1d7424 */ /* 0x000fe200078e00ff */
[----:B------:R-:W-:Y:S01]  /*0730*/  FSETP.GEU.AND P2, PT, |R5|, 4.1917929649353027344, PT ;  /* 0x4086232b0500780b */ /* 0x000fe20003f4e200 */
[----:B------:R-:W-:Y:S01]  /*0740*/  DFMA R8, R4, R8, 6.75539944105574400000e+15 ;  /* 0x433800000408742b */ /* 0x000fe20000000008 */
[----:B------:R-:W-:Y:S04]  /*0750*/  BSSY.RECONVERGENT B0, `(.L_x_4) ;  /* 0x0000041000007945 */ /* 0x000fe80003800200 */
[----:B------:R-:W-:-:S03]  /*0760*/  DMUL R34, R10, -0.5 ;  /* 0xbfe000000a227828 */ /* 0x000fc60000000000 */
[----:B------:R-:W-:-:S08]  /*0770*/  DADD R26, R8, -6.75539944105574400000e+15 ;  /* 0xc3380000081a7429 */ /* 0x000fd00000000000 */
[----:B------:R-:W-:Y:S01]  /*0780*/  DFMA R6, R26, -UR4, R4 ;  /* 0x800000041a067c2b */ /* 0x000fe20008000004 */
[----:B------:R-:W-:Y:S01]  /*0790*/  UMOV UR4, 0x3b39803f ;  /* 0x3b39803f00047882 */ /* 0x000fe20000000000 */
[----:B------:R-:W-:-:S06]  /*07a0*/  UMOV UR5, 0x3c7abc9e ;  /* 0x3c7abc9e00057882 */ /* 0x000fcc0000000000 */
[----:B------:R-:W-:Y:S01]  /*07b0*/  DFMA R26, R26, -UR4, R6 ;  /* 0x800000041a1a7c2b */ /* 0x000fe20008000006 */
[----:B------:R-:W-:Y:S01]  /*07c0*/  UMOV UR4, 0x69ce2bdf ;  /* 0x69ce2bdf00047882 */ /* 0x000fe20000000000 */
[----:B------:R-:W-:Y:S01]  /*07d0*/  UMOV UR5, 0x3e5ade15 ;  /* 0x3e5ade1500057882 */ /* 0x000fe20000000000 */
[----:B------:R-:W0:Y:S01]  /*07e0*/  MUFU.RCP64H R7, R23 ;  /* 0x0000001700077308 */ /* 0x000e220000001800 */
[----:B------:R-:W-:-:S04]  /*07f0*/  IMAD.MOV.U32 R6, RZ, RZ, 0x1 ;  /* 0x00000001ff067424 */ /* 0x000fc800078e00ff */
[----:B------:R-:W-:Y:S01]  /*0800*/  DFMA R28, R26, UR4, R28 ;  /* 0x000000041a1c7c2b */ /* 0x000fe2000800001c */
[----:B------:R-:W-:Y:S01]  /*0810*/  UMOV UR4, 0x62401315 ;  /* 0x6240131500047882 */ /* 0x000fe20000000000 */
[----:B------:R-:W-:-:S06]  /*0820*/  UMOV UR5, 0x3ec71dee ;  /* 0x3ec71dee00057882 */ /* 0x000fcc0000000000 */
[----:B------:R-:W-:Y:S01]  /*0830*/  DFMA R28, R26, R28, UR4 ;  /* 0x000000041a1c7e2b */ /* 0x000fe2000800001c */
[----:B------:R-:W-:Y:S01]  /*0840*/  UMOV UR4, 0x7c89eb71 ;  /* 0x7c89eb7100047882 */ /* 0x000fe20000000000 */
[----:B------:R-:W-:Y:S01]  /*0850*/  UMOV UR5, 0x3efa0199 ;  /* 0x3efa019900057882 */ /* 0x000fe20000000000 */
[----:B0-----:R-:W-:-:S05]  /*0860*/  DFMA R30, -R22, R6, 1 ;  /* 0x3ff00000161e742b */ /* 0x001fca0000000106 */
[----:B------:R-:W-:Y:S01]  /*0870*/  DFMA R28, R26, R28, UR4 ;  /* 0x000000041a1c7e2b */ /* 0x000fe2000800001c */
[----:B------:R-:W-:Y:S01]  /*0880*/  UMOV UR4, 0x14761f65 ;  /* 0x14761f6500047882 */ /* 0x000fe20000000000 */
[----:B------:R-:W-:Y:S01]  /*0890*/  UMOV UR5, 0x3f2a01a0 ;  /* 0x3f2a01a000057882 */ /* 0x000fe20000000000 */
[----:B------:R-:W-:-:S05]  /*08a0*/  DFMA R30, R30, R30, R30 ;  /* 0x0000001e1e1e722b */ /* 0x000fca000000001e */
[----:B------:R-:W-:Y:S01]  /*08b0*/  DFMA R28, R26, R28, UR4 ;  /* 0x000000041a1c7e2b */ /* 0x000fe2000800001c */
[----:B------:R-:W-:Y:S01]  /*08c0*/  UMOV UR4, 0x1852b7af ;  /* 0x1852b7af00047882 */ /* 0x000fe20000000000 */
[----:B------:R-:W-:Y:S01]  /*08d0*/  UMOV UR5, 0x3f56c16c ;  /* 0x3f56c16c00057882 */ /* 0x000fe20000000000 */
[----:B------:R-:W-:-:S05]  /*08e0*/  DFMA R6, R6, R30, R6 ;  /* 0x0000001e0606722b */ /* 0x000fca0000000006 */
[----:B------:R-:W-:Y:S01]  /*08f0*/  DFMA R28, R26, R28, UR4 ;  /* 0x000000041a1c7e2b */ /* 0x000fe2000800001c */
[----:B------:R-:W-:Y:S01]  /*0900*/  UMOV UR4, 0x11122322 ;  /* 0x1112232200047882 */ /* 0x000fe20000000000 */
[----:B------:R-:W-:Y:S01]  /*0910*/  UMOV UR5, 0x3f811111 ;  /* 0x3f81111100057882 */ /* 0x000fe20000000000 */
[----:B------:R-:W-:-:S05]  /*0920*/  DFMA R30, -R22, R6, 1 ;  /* 0x3ff00000161e742b */ /* 0x000fca0000000106 */
[----:B------:R-:W-:Y:S01]  /*0930*/  DFMA R32, R26, R28, UR4 ;  /* 0x000000041a207e2b */ /* 0x000fe2000800001c */
[----:B------:R-:W-:Y:S01]  /*0940*/  UMOV UR4, 0x555502a1 ;  /* 0x555502a100047882 */ /* 0x000fe20000000000 */
[----:B------:R-:W-:Y:S01]  /*0950*/  UMOV UR5, 0x3fa55555 ;  /* 0x3fa5555500057882 */ /* 0x000fe20000000000 */
[----:B------:R-:W-:Y:S02]  /*0960*/  DMUL R28, R10, R34 ;  /* 0x000000220a1c7228 */ /* 0x000fe40000000000 */
[----:B------:R-:W-:-:S03]  /*0970*/  DFMA R6, R6, R30, R6 ;  /* 0x0000001e0606722b */ /* 0x000fc60000000006 */
[----:B------:R-:W-:Y:S01]  /*0980*/  DFMA R32, R26, R32, UR4 ;  /* 0x000000041a207e2b */ /* 0x000fe20008000020 */
[----:B------:R-:W-:Y:S01]  /*0990*/  UMOV UR4, 0x55555511 ;  /* 0x5555551100047882 */ /* 0x000fe20000000000 */
[----:B------:R-:W-:-:S03]  /*09a0*/  UMOV UR5, 0x3fc55555 ;  /* 0x3fc5555500057882 */ /* 0x000fc60000000000 */
[----:B------:R-:W-:Y:S01]  /*09b0*/  DMUL R10, R28, R6 ;  /* 0x000000061c0a7228 */ /* 0x000fe20000000000 */
[----:B------:R-:W-:Y:S02]  /*09c0*/  FSETP.GEU.AND P1, PT, |R29|, 6.5827683646048100446e-37, PT ;  /* 0x036000001d00780b */ /* 0x000fe40003f2e200 */
[----:B------:R-:W-:Y:S01]  /*09d0*/  DFMA R32, R26, R32, UR4 ;  /* 0x000000041a207e2b */ /* 0x000fe20008000020 */
[----:B------:R-:W-:Y:S01]  /*09e0*/  UMOV UR4, 0xb ;  /* 0x0000000b00047882 */ /* 0x000fe20000000000 */
[----:B------:R-:W-:-:S03]  /*09f0*/  UMOV UR5, 0x3fe00000 ;  /* 0x3fe0000000057882 */ /* 0x000fc60000000000 */
[----:B------:R-:W-:-:S03]  /*0a00*/  DFMA R30, -R22, R10, R28 ;  /* 0x0000000a161e722b */ /* 0x000fc6000000011c */
[----:B------:R-:W-:-:S05]  /*0a10*/  DFMA R32, R26, R32, UR4 ;  /* 0x000000041a207e2b */ /* 0x000fca0008000020 */
[----:B------:R-:W-:-:S03]  /*0a20*/  DFMA R6, R6, R30, R10 ;  /* 0x0000001e0606722b */ /* 0x000fc6000000000a */
[----:B------:R-:W-:-:S07]  /*0a30*/  DFMA R32, R26, R32, 1 ;  /* 0x3ff000001a20742b */ /* 0x000fce0000000020 */
[----:B------:R-:W-:Y:S01]  /*0a40*/  FFMA R2, RZ, R23, R7 ;  /* 0x00000017ff027223 */ /* 0x000fe20000000007 */
[----:B------:R-:W-:-:S04]  /*0a50*/  DFMA R26, R26, R32, 1 ;  /* 0x3ff000001a1a742b */ /* 0x000fc80000000020 */
[----:B------:R-:W-:-:S06]  /*0a60*/  FSETP.GT.AND P0, PT, |R2|, 1.469367938527859385e-39, PT ;  /* 0x001000000200780b */ /* 0x000fcc0003f04200 */
[----:B------:R-:W-:Y:S01]  /*0a70*/  LEA R11, R8, R27, 0x14 ;  /* 0x0000001b080b7211 */ /* 0x000fe200078ea0ff */
[----:B------:R-:W-:Y:S01]  /*0a80*/  IMAD.MOV.U32 R10, RZ, RZ, R26 ;  /* 0x000000ffff0a7224 */ /* 0x000fe200078e001a */
[----:B------:R-:W-:Y:S06]  /*0a90*/  @!P2 BRA `(.L_x_5) ;  /* 0x000000000030a947 */ /* 0x000fec0003800000 */
[----:B------:R-:W-:Y:S01]  /*0aa0*/  FSETP.GEU.AND P3, PT, |R5|, 4.2275390625, PT ;  /* 0x408748000500780b */ /* 0x000fe20003f6e200 */
[C---:B------:R-:W-:Y:S02]  /*0ab0*/  DADD R10, R4.reuse, +INF ;  /* 0x7ff00000040a7429 */ /* 0x040fe40000000000 */
[----:B------:R-:W-:-:S08]  /*0ac0*/  DSETP.GEU.AND P2, PT, R4, RZ, PT ;  /* 0x000000ff0400722a */ /* 0x000fd00003f4e000 */
[----:B------:R-:W-:Y:S02]  /*0ad0*/  FSEL R10, R10, RZ, P2 ;  /* 0x000000ff0a0a7208 */ /* 0x000fe40001000000 */
[----:B------:R-:W-:Y:S02]  /*0ae0*/  @!P3 LEA.HI R2, R8, R8, RZ, 0x1 ;  /* 0x000000080802b211 */ /* 0x000fe400078f08ff */
[----:B------:R-:W-:Y:S02]  /*0af0*/  FSEL R11, R11, RZ, P2 ;  /* 0x000000ff0b0b7208 */ /* 0x000fe40001000000 */
[----:B------:R-:W-:-:S05]  /*0b00*/  @!P3 SHF.R.S32.HI R5, RZ, 0x1, R2 ;  /* 0x00000001ff05b819 */ /* 0x000fca0000011402 */
[----:B------:R-:W-:Y:S02]  /*0b10*/  @!P3 IMAD.IADD R4, R8, 0x1, -R5 ;  /* 0x000000010804b824 */ /* 0x000fe400078e0a05 */
[----:B------:R-:W-:-:S03]  /*0b20*/  @!P3 IMAD R27, R5, 0x100000, R27 ;  /* 0x00100000051bb824 */ /* 0x000fc600078e021b */
[----:B------:R-:W-:Y:S01]  /*0b30*/  @!P3 LEA R5, R4, 0x3ff00000, 0x14 ;  /* 0x3ff000000405b811 */ /* 0x000fe200078ea0ff */
[----:B------:R-:W-:-:S06]  /*0b40*/  @!P3 IMAD.MOV.U32 R4, RZ, RZ, RZ ;  /* 0x000000ffff04b224 */ /* 0x000fcc00078e00ff */
[----:B------:R-:W-:-:S11]  /*0b50*/  @!P3 DMUL R10, R26, R4 ;  /* 0x000000041a0ab228 */ /* 0x000fd60000000000 */
.L_x_5:
[----:B------:R-:W-:Y:S05]  /*0b60*/  BSYNC.RECONVERGENT B0 ;  /* 0x0000000000007941 */ /* 0x000fea0003800200 */
.L_x_4:
[----:B------:R-:W-:Y:S04]  /*0b70*/  BSSY.RECONVERGENT B0, `(.L_x_6) ;  /* 0x0000008000007945 */ /* 0x000fe80003800200 */
[----:B------:R-:W-:Y:S05]  /*0b80*/  @P0 BRA P1, `(.L_x_7) ;  /* 0x0000000000180947 */ /* 0x000fea0000800000 */
[----:B------:R-:W-:Y:S01]  /*0b90*/  IMAD.MOV.U32 R8, RZ, RZ, R28 ;  /* 0x000000ffff087224 */ /* 0x000fe200078e001c */
[----:B------:R-:W-:Y:S01]  /*0ba0*/  MOV R4, R22 ;  /* 0x0000001600047202 */ /* 0x000fe20000000f00 */
[----:B------:R-:W-:Y:S01]  /*0bb0*/  IMAD.MOV.U32 R9, RZ, RZ, R29 ;  /* 0x000000ffff097224 */ /* 0x000fe200078e001d */
[----:B------:R-:W-:Y:S01]  /*0bc0*/  MOV R2, 0xbf0 ;  /* 0x00000bf000027802 */ /* 0x000fe20000000f00 */
[----:B------:R-:W-:-:S07]  /*0bd0*/  IMAD.MOV.U32 R5, RZ, RZ, R23 ;  /* 0x000000ffff057224 */ /* 0x000fce00078e0017 */
[----:B---3--:R-:W-:Y:S05]  /*0be0*/  CALL.REL.NOINC `($__internal_0_$__cuda_sm20_div_rn_f64_full) ;  /* 0x00000004001c7944 */ /* 0x008fea0003c00000 */
.L_x_7:
[----:B------:R-:W-:Y:S05]  /*0bf0*/  BSYNC.RECONVERGENT B0 ;  /* 0x0000000000007941 */ /* 0x000fea0003800200 */
.L_x_6:
[----:B------:R-:W-:Y:S01]  /*0c00*/  IMAD.MOV.U32 R4, RZ, RZ, 0x652b82fe ;  /* 0x652b82feff047424 */ /* 0x000fe200078e00ff */
[----:B------:R-:W-:Y:S01]  /*0c10*/  UMOV UR4, 0xfefa39ef ;  /* 0xfefa39ef00047882 */ /* 0x000fe20000000000 */
[----:B------:R-:W-:Y:S01]  /*0c20*/  IMAD.MOV.U32 R5, RZ, RZ, 0x3ff71547 ;  /* 0x3ff71547ff057424 */ /* 0x000fe200078e00ff */
[----:B------:R-:W-:Y:S01]  /*0c30*/  UMOV UR5, 0x3fe62e42 ;  /* 0x3fe62e4200057882 */ /* 0x000fe20000000000 */
[----:B------:R-:W-:Y:S01]  /*0c40*/  FSETP.GEU.AND P0, PT, |R7|, 4.1917929649353027344, PT ;  /* 0x4086232b0700780b */ /* 0x000fe20003f0e200 */
[----:B------:R-:W-:Y:S03]  /*0c50*/  BSSY.RECONVERGENT B0, `(.L_x_8) ;  /* 0x0000036000007945 */ /* 0x000fe60003800200 */
[----:B------:R-:W-:-:S08]  /*0c60*/  DFMA R4, R6, R4, 6.75539944105574400000e+15 ;  /* 0x433800000604742b */ /* 0x000fd00000000004 */
[----:B------:R-:W-:-:S08]  /*0c70*/  DADD R8, R4, -6.75539944105574400000e+15 ;  /* 0xc338000004087429 */ /* 0x000fd00000000000 */
[----:B------:R-:W-:Y:S01]  /*0c80*/  DFMA R26, R8, -UR4, R6 ;  /* 0x80000004081a7c2b */ /* 0x000fe20008000006 */
[----:B------:R-:W-:Y:S01]  /*0c90*/  UMOV UR4, 0x3b39803f ;  /* 0x3b39803f00047882 */ /* 0x000fe20000000000 */
[----:B------:R-:W-:-:S06]  /*0ca0*/  UMOV UR5, 0x3c7abc9e ;  /* 0x3c7abc9e00057882 */ /* 0x000fcc0000000000 */
[----:B------:R-:W-:Y:S01]  /*0cb0*/  DFMA R8, R8, -UR4, R26 ;  /* 0x8000000408087c2b */ /* 0x000fe2000800001a */
[----:B------:R-:W-:Y:S01]  /*0cc0*/  UMOV UR4, 0x69ce2bdf ;  /* 0x69ce2bdf00047882 */ /* 0x000fe20000000000 */
[----:B------:R-:W-:Y:S01]  /*0cd0*/  IMAD.MOV.U32 R26, RZ, RZ, -0x35dec16 ;  /* 0xfca213eaff1a7424 */ /* 0x000fe200078e00ff */
[----:B------:R-:W-:Y:S01]  /*0ce0*/  UMOV UR5, 0x3e5ade15 ;  /* 0x3e5ade1500057882 */ /* 0x000fe20000000000 */
[----:B------:R-:W-:-:S06]  /*0cf0*/  IMAD.MOV.U32 R27, RZ, RZ, 0x3e928af3 ;  /* 0x3e928af3ff1b7424 */ /* 0x000fcc00078e00ff */
[----:B------:R-:W-:Y:S01]  /*0d00*/  DFMA R26, R8, UR4, R26 ;  /* 0x00000004081a7c2b */ /* 0x000fe2000800001a */
[----:B------:R-:W-:Y:S01]  /*0d10*/  UMOV UR4, 0x62401315 ;  /* 0x6240131500047882 */ /* 0x000fe20000000000 */
[----:B------:R-:W-:-:S06]  /*0d20*/  UMOV UR5, 0x3ec71dee ;  /* 0x3ec71dee00057882 */ /* 0x000fcc0000000000 */
[----:B------:R-:W-:Y:S01]  /*0d30*/  DFMA R26, R8, R26, UR4 ;  /* 0x00000004081a7e2b */ /* 0x000fe2000800001a */
        /* <DEDUP_REMOVED lines=20> */
[----:B------:R-:W-:-:S08]  /*0e80*/  DFMA R26, R8, R26, UR4 ;  /* 0x00000004081a7e2b */ /* 0x000fd0000800001a */
[----:B------:R-:W-:-:S08]  /*0e90*/  DFMA R26, R8, R26, 1 ;  /* 0x3ff00000081a742b */ /* 0x000fd0000000001a */
[----:B------:R-:W-:-:S10]  /*0ea0*/  DFMA R26, R8, R26, 1 ;  /* 0x3ff00000081a742b */ /* 0x000fd4000000001a */
[----:B------:R-:W-:Y:S01]  /*0eb0*/  IMAD R9, R4, 0x100000, R27 ;  /* 0x0010000004097824 */ /* 0x000fe200078e021b */
[----:B------:R-:W-:Y:S01]  /*0ec0*/  MOV R8, R26 ;  /* 0x0000001a00087202 */ /* 0x000fe20000000f00 */
[----:B------:R-:W-:Y:S06]  /*0ed0*/  @!P0 BRA `(.L_x_9) ;  /* 0x0000000000348947 */ /* 0x000fec0003800000 */
[----:B------:R-:W-:Y:S01]  /*0ee0*/  FSETP.GEU.AND P1, PT, |R7|, 4.2275390625, PT ;  /* 0x408748000700780b */ /* 0x000fe20003f2e200 */
[C---:B------:R-:W-:Y:S02]  /*0ef0*/  DADD R8, R6.reuse, +INF ;  /* 0x7ff0000006087429 */ /* 0x040fe40000000000 */
[----:B------:R-:W-:-:S08]  /*0f00*/  DSETP.GEU.AND P0, PT, R6, RZ, PT ;  /* 0x000000ff0600722a */ /* 0x000fd00003f0e000 */
[----:B------:R-:W-:Y:S02]  /*0f10*/  FSEL R8, R8, RZ, P0 ;  /* 0x000000ff08087208 */ /* 0x000fe40000000000 */
[----:B------:R-:W-:Y:S01]  /*0f20*/  @!P1 LEA.HI R2, R4, R4, RZ, 0x1 ;  /* 0x0000000404029211 */ /* 0x000fe200078f08ff */
[----:B------:R-:W-:Y:S01]  /*0f30*/  @!P1 IMAD.MOV.U32 R6, RZ, RZ, RZ ;  /* 0x000000ffff069224 */ /* 0x000fe200078e00ff */
[----:B------:R-:W-:Y:S02]  /*0f40*/  FSEL R9, R9, RZ, P0 ;  /* 0x000000ff09097208 */ /* 0x000fe40000000000 */
[----:B------:R-:W-:-:S05]  /*0f50*/  @!P1 SHF.R.S32.HI R5, RZ, 0x1, R2 ;  /* 0x00000001ff059819 */ /* 0x000fca0000011402 */
[----:B------:R-:W-:Y:S02]  /*0f60*/  @!P1 IMAD.IADD R4, R4, 0x1, -R5 ;  /* 0x0000000104049824 */ /* 0x000fe400078e0a05 */
[----:B------:R-:W-:-:S03]  /*0f70*/  @!P1 IMAD R5, R5, 0x100000, R27 ;  /* 0x0010000005059824 */ /* 0x000fc600078e021b */
[----:B------:R-:W-:Y:S01]  /*0f80*/  @!P1 LEA R7, R4, 0x3ff00000, 0x14 ;  /* 0x3ff0000004079811 */ /* 0x000fe200078ea0ff */
[----:B------:R-:W-:-:S06]  /*0f90*/  @!P1 IMAD.MOV.U32 R4, RZ, RZ, R26 ;  /* 0x000000ffff049224 */ /* 0x000fcc00078e001a */
[----:B------:R-:W-:-:S11]  /*0fa0*/  @!P1 DMUL R8, R4, R6 ;  /* 0x0000000604089228 */ /* 0x000fd60000000000 */
.L_x_9:
[----:B------:R-:W-:Y:S05]  /*0fb0*/  BSYNC.RECONVERGENT B0 ;  /* 0x0000000000007941 */ /* 0x000fea0003800200 */
.L_x_8:
[----:B------:R-:W-:Y:S01]  /*0fc0*/  DMUL R10, R12, R10 ;  /* 0x0000000a0c0a7228 */ /* 0x000fe20000000000 */
[----:B---3--:R-:W-:Y:S01]  /*0fd0*/  IMAD.WIDE R4, R3, 0x8, R18 ;  /* 0x0000000803047825 */ /* 0x008fe200078e0212 */
[----:B------:R-:W-:-:S03]  /*0fe0*/  DMUL R8, R14, R8 ;  /* 0x000000080e087228 */ /* 0x000fc60000000000 */
[----:B------:R-:W-:Y:S02]  /*0ff0*/  IMAD.WIDE R6, R3, 0x8, R16 ;  /* 0x0000000803067825 */ /* 0x000fe400078e0210 */
[----:B------:R1:W-:Y:S02]  /*1000*/  STG.E.64 desc[UR6][R4.64], R10 ;  /* 0x0000000a04007986 */ /* 0x0003e4000c101b06 */
[----:B------:R-:W-:Y:S02]  /*1010*/  IMAD.IADD R3, R0, 0x1, R3 ;  /* 0x0000000100037824 */ /* 0x000fe400078e0203 */
[----:B------:R1:W-:Y:S03]  /*1020*/  STG.E.64 desc[UR6][R6.64], R8 ;  /* 0x0000000806007986 */ /* 0x0003e6000c101b06 */
[----:B------:R-:W-:-:S13]  /*1030*/  ISETP.GE.AND P0, PT, R3, UR12, PT ;  /* 0x0000000c03007c0c */ /* 0x000fda000bf06270 */
[----:B-1----:R-:W-:Y:S05]  /*1040*/  @!P0 BRA `(.L_x_10) ;  /* 0xfffffff400288947 */ /* 0x002fea000383ffff */
[----:B------:R-:W-:Y:S05]  /*1050*/  EXIT ;  /* 0x000000000000794d */ /* 0x000fea0003800000 */
        .weak           $__internal_0_$__cuda_sm20_div_rn_f64_full
        .type           $__internal_0_$__cuda_sm20_div_rn_f64_full,@function
        .size           $__internal_0_$__cuda_sm20_div_rn_f64_full,($__internal_1_$__cuda_sm20_drsqrt_f64_slowpath_v2 - $__internal_0_$__cuda_sm20_div_rn_f64_full)
$__internal_0_$__cuda_sm20_div_rn_f64_full:
[----:B------:R-:W-:Y:S01]  /*1060*/  FSETP.GEU.AND P2, PT, |R9|, 1.469367938527859385e-39, PT ;  /* 0x001000000900780b */ /* 0x000fe20003f4e200 */
[----:B------:R-:W-:Y:S01]  /*1070*/  IMAD.MOV.U32 R26, RZ, RZ, R8 ;  /* 0x000000ffff1a7224 */ /* 0x000fe200078e0008 */
[C---:B------:R-:W-:Y:S01]  /*1080*/  FSETP.GEU.AND P0, PT, |R5|.reuse, 1.469367938527859385e-39, PT ;  /* 0x001000000500780b */ /* 0x040fe20003f0e200 */
[----:B------:R-:W-:Y:S01]  /*1090*/  IMAD.MOV.U32 R28, RZ, RZ, 0x1 ;  /* 0x00000001ff1c7424 */ /* 0x000fe200078e00ff */
[----:B------:R-:W-:Y:S01]  /*10a0*/  LOP3.LUT R6, R5, 0x800fffff, RZ, 0xc0, !PT ;  /* 0x800fffff05067812 */ /* 0x000fe200078ec0ff */
[----:B------:R-:W-:Y:S01]  /*10b0*/  BSSY.RECONVERGENT B1, `(.L_x_11) ;  /* 0x0000052000017945 */ /* 0x000fe20003800200 */
[----:B------:R-:W-:Y:S02]  /*10c0*/  LOP3.LUT R34, R9, 0x7ff00000, RZ, 0xc0, !PT ;  /* 0x7ff0000009227812 */ /* 0x000fe400078ec0ff */
[----:B------:R-:W-:Y:S01]  /*10d0*/  LOP3.LUT R7, R6, 0x3ff00000, RZ, 0xfc, !PT ;  /* 0x3ff0000006077812 */ /* 0x000fe200078efcff */
[----:B------:R-:W-:Y:S01]  /*10e0*/  IMAD.MOV.U32 R6, RZ, RZ, R4 ;  /* 0x000000ffff067224 */ /* 0x000fe200078e0004 */
[----:B------:R-:W-:-:S02]  /*10f0*/  LOP3.LUT R37, R5, 0x7ff00000, RZ, 0xc0, !PT ;  /* 0x7ff0000005257812 */ /* 0x000fc400078ec0ff */
[----:B------:R-:W-:Y:S01]  /*1100*/  MOV R35, 0x1ca00000 ;  /* 0x1ca0000000237802 */ /* 0x000fe20000000f00 */
[----:B------:R-:W-:Y:S01]  /*1110*/  @!P2 IMAD.MOV.U32 R30, RZ, RZ, RZ ;  /* 0x000000ffff1ea224 */ /* 0x000fe200078e00ff */
[----:B------:R-:W-:Y:S01]  /*1120*/  @!P2 LOP3.LUT R27, R5, 0x7ff00000, RZ, 0xc0, !PT ;  /* 0x7ff00000051ba812 */ /* 0x000fe200078ec0ff */
[----:B------:R-:W-:Y:S01]  /*1130*/  @!P0 DMUL R6, R4, 8.98846567431157953865e+307 ;  /* 0x7fe0000004068828 */ /* 0x000fe20000000000 */
[C---:B------:R-:W-:Y:S02]  /*1140*/  ISETP.GE.U32.AND P1, PT, R34.reuse, R37, PT ;  /* 0x000000252200720c */ /* 0x040fe40003f26070 */
[----:B------:R-:W-:Y:S02]  /*1150*/  @!P2 ISETP.GE.U32.AND P3, PT, R34, R27, PT ;  /* 0x0000001b2200a20c */ /* 0x000fe40003f66070 */
[C---:B------:R-:W-:Y:S01]  /*1160*/  SEL R27, R35.reuse, 0x63400000, !P1 ;  /* 0x63400000231b7807 */ /* 0x040fe20004800000 */
[----:B------:R-:W0:Y:S01]  /*1170*/  MUFU.RCP64H R29, R7 ;  /* 0x00000007001d7308 */ /* 0x000e220000001800 */
[----:B------:R-:W-:-:S02]  /*1180*/  @!P2 SEL R31, R35, 0x63400000, !P3 ;  /* 0x63400000231fa807 */ /* 0x000fc40005800000 */
[--C-:B------:R-:W-:Y:S02]  /*1190*/  LOP3.LUT R27, R27, 0x800fffff, R9.reuse, 0xf8, !PT ;  /* 0x800fffff1b1b7812 */ /* 0x100fe400078ef809 */
[----:B------:R-:W-:Y:S02]  /*11a0*/  @!P2 LOP3.LUT R31, R31, 0x80000000, R9, 0xf8, !PT ;  /* 0x800000001f1fa812 */ /* 0x000fe400078ef809 */
[----:B------:R-:W-:Y:S02]  /*11b0*/  @!P0 LOP3.LUT R37, R7, 0x7ff00000, RZ, 0xc0, !PT ;  /* 0x7ff0000007258812 */ /* 0x000fe400078ec0ff */
[----:B------:R-:W-:-:S06]  /*11c0*/  @!P2 LOP3.LUT R31, R31, 0x100000, RZ, 0xfc, !PT ;  /* 0x001000001f1fa812 */ /* 0x000fcc00078efcff */
[----:B------:R-:W-:Y:S02]  /*11d0*/  @!P2 DFMA R26, R26, 2, -R30 ;  /* 0x400000001a1aa82b */ /* 0x000fe4000000081e */
[----:B0-----:R-:W-:-:S08]  /*11e0*/  DFMA R30, R28, -R6, 1 ;  /* 0x3ff000001c1e742b */ /* 0x001fd00000000806 */
[----:B------:R-:W-:-:S08]  /*11f0*/  DFMA R30, R30, R30, R30 ;  /* 0x0000001e1e1e722b */ /* 0x000fd0000000001e */
[----:B------:R-:W-:-:S08]  /*1200*/  DFMA R30, R28, R30, R28 ;  /* 0x0000001e1c1e722b */ /* 0x000fd0000000001c */
[----:B------:R-:W-:-:S08]  /*1210*/  DFMA R28, R30, -R6, 1 ;  /* 0x3ff000001e1c742b */ /* 0x000fd00000000806 */
[----:B------:R-:W-:-:S08]  /*1220*/  DFMA R28, R30, R28, R30 ;  /* 0x0000001c1e1c722b */ /* 0x000fd0000000001e */
[----:B------:R-:W-:-:S08]  /*1230*/  DMUL R30, R28, R26 ;  /* 0x0000001a1c1e7228 */ /* 0x000fd00000000000 */
[----:B------:R-:W-:-:S08]  /*1240*/  DFMA R32, R30, -R6, R26 ;  /* 0x800000061e20722b */ /* 0x000fd0000000001a */
[----:B------:R-:W-:Y:S01]  /*1250*/  DFMA R32, R28, R32, R30 ;  /* 0x000000201c20722b */ /* 0x000fe2000000001e */
[----:B------:R-:W-:Y:S01]  /*1260*/  IMAD.MOV.U32 R30, RZ, RZ, R34 ;  /* 0x000000ffff1e7224 */ /* 0x000fe200078e0022 */
[----:B------:R-:W-:-:S05]  /*1270*/  @!P2 LOP3.LUT R30, R27, 0x7ff00000, RZ, 0xc0, !PT ;  /* 0x7ff000001b1ea812 */ /* 0x000fca00078ec0ff */
[----:B------:R-:W-:-:S05]  /*1280*/  VIADD R28, R30, 0xffffffff ;  /* 0xffffffff1e1c7836 */ /* 0x000fca0000000000 */
[----:B------:R-:W-:Y:S01]  /*1290*/  ISETP.GT.U32.AND P0, PT, R28, 0x7feffffe, PT ;  /* 0x7feffffe1c00780c */ /* 0x000fe20003f04070 */
[----:B------:R-:W-:-:S05]  /*12a0*/  VIADD R28, R37, 0xffffffff ;  /* 0xffffffff251c7836 */ /* 0x000fca0000000000 */
[----:B------:R-:W-:-:S13]  /*12b0*/  ISETP.GT.U32.OR P0, PT, R28, 0x7feffffe, P0 ;  /* 0x7feffffe1c00780c */ /* 0x000fda0000704470 */
[----:B------:R-:W-:Y:S05]  /*12c0*/  @P0 BRA `(.L_x_12) ;  /* 0x00000000006c0947 */ /* 0x000fea0003800000 */
[----:B------:R-:W-:-:S04]  /*12d0*/  LOP3.LUT R9, R5, 0x7ff00000, RZ, 0xc0, !PT ;  /* 0x7ff0000005097812 */ /* 0x000fc800078ec0ff */
[CC--:B------:R-:W-:Y:S02]  /*12e0*/  VIADDMNMX R8, R34.reuse, -R9.reuse, 0xb9600000, !PT ;  /* 0xb960000022087446 */ /* 0x0c0fe40007800909 */
[----:B------:R-:W-:Y:S02]  /*12f0*/  ISETP.GE.U32.AND P0, PT, R34, R9, PT ;  /* 0x000000092200720c */ /* 0x000fe40003f06070 */
[----:B------:R-:W-:Y:S02]  /*1300*/  VIMNMX R8, PT, PT, R8, 0x46a00000, PT ;  /* 0x46a0000008087848 */ /* 0x000fe40003fe0100 */
[----:B------:R-:W-:-:S04]  /*1310*/  SEL R35, R35, 0x63400000, !P0 ;  /* 0x6340000023237807 */ /* 0x000fc80004000000 */
[----:B------:R-:W-:Y:S01]  /*1320*/  IADD3 R30, PT, PT, -R35, R8, RZ ;  /* 0x00000008231e7210 */ /* 0x000fe20007ffe1ff */
[----:B------:R-:W-:-:S04]  /*1330*/  IMAD.MOV.U32 R8, RZ, RZ, RZ ;  /* 0x000000ffff087224 */ /* 0x000fc800078e00ff */
[----:B------:R-:W-:-:S06]  /*1340*/  VIADD R9, R30, 0x7fe00000 ;  /* 0x7fe000001e097836 */ /* 0x000fcc0000000000 */
[----:B------:R-:W-:-:S10]  /*1350*/  DMUL R28, R32, R8 ;  /* 0x00000008201c7228 */ /* 0x000fd40000000000 */
[----:B------:R-:W-:-:S13]  /*1360*/  FSETP.GTU.AND P0, PT, |R29|, 1.469367938527859385e-39, PT ;  /* 0x001000001d00780b */ /* 0x000fda0003f0c200 */
[----:B------:R-:W-:Y:S05]  /*1370*/  @P0 BRA `(.L_x_13) ;  /* 0x0000000000940947 */ /* 0x000fea0003800000 */
[----:B------:R-:W-:-:S06]  /*1380*/  DFMA R6, R32, -R6, R26 ;  /* 0x800000062006722b */ /* 0x000fcc000000001a */
[----:B------:R-:W-:-:S04]  /*1390*/  IMAD.MOV.U32 R6, RZ, RZ, RZ ;  /* 0x000000ffff067224 */ /* 0x000fc800078e00ff */
[C---:B------:R-:W-:Y:S02]  /*13a0*/  FSETP.NEU.AND P0, PT, R7.reuse, RZ, PT ;  /* 0x000000ff0700720b */ /* 0x040fe40003f0d000 */
[----:B------:R-:W-:-:S04]  /*13b0*/  LOP3.LUT R8, R7, 0x80000000, R5, 0x48, !PT ;  /* 0x8000000007087812 */ /* 0x000fc800078e4805 */
[----:B------:R-:W-:-:S07]  /*13c0*/  LOP3.LUT R7, R8, R9, RZ, 0xfc, !PT ;  /* 0x0000000908077212 */ /* 0x000fce00078efcff */
[----:B------:R-:W-:Y:S05]  /*13d0*/  @!P0 BRA `(.L_x_13) ;  /* 0x00000000007c8947 */ /* 0x000fea0003800000 */
[----:B------:R-:W-:Y:S01]  /*13e0*/  IMAD.MOV R5, RZ, RZ, -R30 ;  /* 0x000000ffff057224 */ /* 0x000fe200078e0a1e */
[----:B------:R-:W-:Y:S01]  /*13f0*/  DMUL.RP R6, R32, R6 ;  /* 0x0000000620067228 */ /* 0x000fe20000008000 */
[----:B------:R-:W-:-:S06]  /*1400*/  IMAD.MOV.U32 R4, RZ, RZ, RZ ;  /* 0x000000ffff047224 */ /* 0x000fcc00078e00ff */
[----:B------:R-:W-:-:S06]  /*1410*/  DFMA R4, R28, -R4, R32 ;  /* 0x800000041c04722b */ /* 0x000fcc0000000020 */
[----:B------:R-:W-:-:S04]  /*1420*/  IADD3 R4, PT, PT, -R30, -0x43300000, RZ ;  /* 0xbcd000001e047810 */ /* 0x000fc80007ffe1ff */
[----:B------:R-:W-:Y:S02]  /*1430*/  FSETP.NEU.AND P0, PT, |R5|, R4, PT ;  /* 0x000000040500720b */ /* 0x000fe40003f0d200 */
[----:B------:R-:W-:Y:S02]  /*1440*/  LOP3.LUT R5, R7, R8, RZ, 0x3c, !PT ;  /* 0x0000000807057212 */ /* 0x000fe400078e3cff */
[----:B------:R-:W-:Y:S02]  /*1450*/  FSEL R28, R6, R28, !P0 ;  /* 0x0000001c061c7208 */ /* 0x000fe40004000000 */
[----:B------:R-:W-:Y:S01]  /*1460*/  FSEL R29, R5, R29, !P0 ;  /* 0x0000001d051d7208 */ /* 0x000fe20004000000 */
[----:B------:R-:W-:Y:S06]  /*1470*/  BRA `(.L_x_13) ;  /* 0x0000000000547947 */ /* 0x000fec0003800000 */
.L_x_12:
[----:B------:R-:W-:-:S14]  /*1480*/  DSETP.NAN.AND P0, PT, R8, R8, PT ;  /* 0x000000080800722a */ /* 0x000fdc0003f08000 */
[----:B------:R-:W-:Y:S05]  /*1490*/  @P0 BRA `(.L_x_14) ;  /* 0x0000000000440947 */ /* 0x000fea0003800000 */
[----:B------:R-:W-:-:S14]  /*14a0*/  DSETP.NAN.AND P0, PT, R4, R4, PT ;  /* 0x000000040400722a */ /* 0x000fdc0003f08000 */
[----:B------:R-:W-:Y:S05]  /*14b0*/  @P0 BRA `(.L_x_15) ;  /* 0x0000000000300947 */ /* 0x000fea0003800000 */
[----:B------:R-:W-:Y:S01]  /*14c0*/  ISETP.NE.AND P0, PT, R30, R37, PT ;  /* 0x000000251e00720c */ /* 0x000fe20003f05270 */
[----:B------:R-:W-:Y:S01]  /*14d0*/  IMAD.MOV.U32 R28, RZ, RZ, 0x0 ;  /* 0x00000000ff1c7424 */ /* 0x000fe200078e00ff */
[----:B------:R-:W-:-:S11]  /*14e0*/  MOV R29, 0xfff80000 ;  /* 0xfff80000001d7802 */ /* 0x000fd60000000f00 */
[----:B------:R-:W-:Y:S05]  /*14f0*/  @!P0 BRA `(.L_x_13) ;  /* 0x0000000000348947 */ /* 0x000fea0003800000 */
[----:B------:R-:W-:Y:S02]  /*1500*/  ISETP.NE.AND P0, PT, R30, 0x7ff00000, PT ;  /* 0x7ff000001e00780c */ /* 0x000fe40003f05270 */
[----:B------:R-:W-:Y:S02]  /*1510*/  LOP3.LUT R29, R9, 0x80000000, R5, 0x48, !PT ;  /* 0x80000000091d7812 */ /* 0x000fe400078e4805 */
[----:B------:R-:W-:-:S13]  /*1520*/  ISETP.EQ.OR P0, PT, R37, RZ, !P0 ;  /* 0x000000ff2500720c */ /* 0x000fda0004702670 */
[----:B------:R-:W-:Y:S01]  /*1530*/  @P0 LOP3.LUT R4, R29, 0x7ff00000, RZ, 0xfc, !PT ;  /* 0x7ff000001d040812 */ /* 0x000fe200078efcff */
[----:B------:R-:W-:Y:S02]  /*1540*/  @!P0 IMAD.MOV.U32 R28, RZ, RZ, RZ ;  /* 0x000000ffff1c8224 */ /* 0x000fe400078e00ff */
[----:B------:R-:W-:Y:S02]  /*1550*/  @P0 IMAD.MOV.U32 R28, RZ, RZ, RZ ;  /* 0x000000ffff1c0224 */ /* 0x000fe400078e00ff */
[----:B------:R-:W-:Y:S01]  /*1560*/  @P0 IMAD.MOV.U32 R29, RZ, RZ, R4 ;  /* 0x000000ffff1d0224 */ /* 0x000fe200078e0004 */
[----:B------:R-:W-:Y:S06]  /*1570*/  BRA `(.L_x_13) ;  /* 0x0000000000147947 */ /* 0x000fec0003800000 */
.L_x_15:
[----:B------:R-:W-:Y:S01]  /*1580*/  LOP3.LUT R29, R5, 0x80000, RZ, 0xfc, !PT ;  /* 0x00080000051d7812 */ /* 0x000fe200078efcff */
[----:B------:R-:W-:Y:S01]  /*1590*/  IMAD.MOV.U32 R28, RZ, RZ, R4 ;  /* 0x000000ffff1c7224 */ /* 0x000fe200078e0004 */
[----:B------:R-:W-:Y:S06]  /*15a0*/  BRA `(.L_x_13) ;  /* 0x0000000000087947 */ /* 0x000fec0003800000 */
.L_x_14:
[----:B------:R-:W-:Y:S01]  /*15b0*/  LOP3.LUT R29, R9, 0x80000, RZ, 0xfc, !PT ;  /* 0x00080000091d7812 */ /* 0x000fe200078efcff */
[----:B------:R-:W-:-:S07]  /*15c0*/  IMAD.MOV.U32 R28, RZ, RZ, R8 ;  /* 0x000000ffff1c7224 */ /* 0x000fce00078e0008 */
.L_x_13:
[----:B------:R-:W-:Y:S05]  /*15d0*/  BSYNC.RECONVERGENT B1 ;  /* 0x0000000000017941 */ /* 0x000fea0003800200 */
.L_x_11:
[----:B------:R-:W-:Y:S01]  /*15e0*/  IMAD.MOV.U32 R4, RZ, RZ, R2 ;  /* 0x000000ffff047224 */ /* 0x000fe200078e0002 */
[----:B------:R-:W-:Y:S01]  /*15f0*/  MOV R7, R29 ;  /* 0x0000001d00077202 */ /* 0x000fe20000000f00 */
[----:B------:R-:W-:Y:S02]  /*1600*/  IMAD.MOV.U32 R5, RZ, RZ, 0x0 ;  /* 0x00000000ff057424 */ /* 0x000fe400078e00ff */
[----:B------:R-:W-:Y:S02]  /*1610*/  IMAD.MOV.U32 R6, RZ, RZ, R28 ;  /* 0x000000ffff067224 */ /* 0x000fe400078e001c */
[----:B------:R-:W-:Y:S05]  /*1620*/  RET.REL.NODEC R4 `(_ZN14implicit_fused23boundary_maxwell_kernelIdEEvPKT_iS1_S1_S1_S1_S1_S1_S1_PS1_S4_) ;  /* 0xffffffe804747950 */ /* 0x000fea0003c3ffff */
        .weak           $__internal_1_$__cuda_sm20_drsqrt_f64_slowpath_v2
        .type           $__internal_1_$__cuda_sm20_drsqrt_f64_slowpath_v2,@function
        .size           $__internal_1_$__cuda_sm20_drsqrt_f64_slowpath_v2,(.L_x_64 - $__internal_1_$__cuda_sm20_drsqrt_f64_slowpath_v2)
$__internal_1_$__cuda_sm20_drsqrt_f64_slowpath_v2:
[----:B------:R-:W-:Y:S01]  /*1630*/  DSETP.NEU.AND P0, PT, R4, RZ, PT ;  /* 0x000000ff0400722a */ /* 0x000fe20003f0d000 */
[----:B------:R-:W-:-:S13]  /*1640*/  LOP3.LUT R2, R5, 0x80000000, RZ, 0xc0, !PT ;  /* 0x8000000005027812 */ /* 0x000fda00078ec0ff */
[----:B------:R-:W-:Y:S05]  /*1650*/  @!P0 BRA `(.L_x_16) ;  /* 0x00000000005c8947 */ /* 0x000fea0003800000 */
[----:B------:R-:W-:-:S14]  /*1660*/  DSETP.GTU.AND P0, PT, |R4|, +INF , PT ;  /* 0x7ff000000400742a */ /* 0x000fdc0003f0c200 */
[----:B------:R-:W-:Y:S05]  /*1670*/  @P0 BRA `(.L_x_17) ;  /* 0x00000000004c0947 */ /* 0x000fea0003800000 */
[----:B------:R-:W-:-:S13]  /*1680*/  ISETP.NE.AND P0, PT, R2, RZ, PT ;  /* 0x000000ff0200720c */ /* 0x000fda0003f05270 */
[----:B------:R-:W-:Y:S02]  /*1690*/  @P0 IMAD.MOV.U32 R2, RZ, RZ, 0x0 ;  /* 0x00000000ff020424 */ /* 0x000fe400078e00ff */
[----:B------:R-:W-:Y:S01]  /*16a0*/  @P0 IMAD.MOV.U32 R3, RZ, RZ, -0x80000 ;  /* 0xfff80000ff030424 */ /* 0x000fe200078e00ff */
[----:B------:R-:W-:Y:S06]  /*16b0*/  @P0 BRA `(.L_x_18) ;  /* 0x00000000004c0947 */ /* 0x000fec0003800000 */
[----:B------:R-:W-:-:S14]  /*16c0*/  DSETP.NEU.AND P0, PT, |R4|, +INF , PT ;  /* 0x7ff000000400742a */ /* 0x000fdc0003f0d200 */
[----:B------:R-:W-:Y:S01]  /*16d0*/  @!P0 CS2R R2, SRZ ;  /* 0x0000000000028805 */ /* 0x000fe2000001ff00 */
[----:B------:R-:W-:Y:S06]  /*16e0*/  @!P0 BRA `(.L_x_18) ;  /* 0x0000000000408947 */ /* 0x000fec0003800000 */
[----:B------:R-:W-:Y:S01]  /*16f0*/  DMUL R4, R4, 1.80143985094819840000e+16 ;  /* 0x4350000004047828 */ /* 0x000fe20000000000 */
[----:B------:R-:W-:Y:S01]  /*1700*/  IMAD.MOV.U32 R2, RZ, RZ, RZ ;  /* 0x000000ffff027224 */ /* 0x000fe200078e00ff */
[----:B------:R-:W-:Y:S01]  /*1710*/  MOV R9, 0x3fd80000 ;  /* 0x3fd8000000097802 */ /* 0x000fe20000000f00 */
[----:B------:R-:W-:-:S03]  /*1720*/  IMAD.MOV.U32 R8, RZ, RZ, 0x0 ;  /* 0x00000000ff087424 */ /* 0x000fc600078e00ff */
[----:B------:R-:W0:Y:S02]  /*1730*/  MUFU.RSQ64H R3, R5 ;  /* 0x0000000500037308 */ /* 0x000e240000001c00 */
[----:B0-----:R-:W-:-:S08]  /*1740*/  DMUL R6, R2, R2 ;  /* 0x0000000202067228 */ /* 0x001fd00000000000 */
[----:B------:R-:W-:-:S08]  /*1750*/  DFMA R6, R4, -R6, 1 ;  /* 0x3ff000000406742b */ /* 0x000fd00000000806 */
[----:B------:R-:W-:Y:S02]  /*1760*/  DFMA R8, R6, R8, 0.5 ;  /* 0x3fe000000608742b */ /* 0x000fe40000000008 */
[----:B------:R-:W-:-:S08]  /*1770*/  DMUL R6, R2, R6 ;  /* 0x0000000602067228 */ /* 0x000fd00000000000 */
[----:B------:R-:W-:-:S08]  /*1780*/  DFMA R2, R8, R6, R2 ;  /* 0x000000060802722b */ /* 0x000fd00000000002 */
[----:B------:R-:W-:Y:S01]  /*1790*/  DMUL R2, R2, 134217728 ;  /* 0x41a0000002027828 */ /* 0x000fe20000000000 */
[----:B------:R-:W-:Y:S10]  /*17a0*/  BRA `(.L_x_18) ;  /* 0x0000000000107947 */ /* 0x000ff40003800000 */
.L_x_17:
[----:B------:R-:W-:Y:S01]  /*17b0*/  DADD R2, R4, R4 ;  /* 0x0000000004027229 */ /* 0x000fe20000000004 */
[----:B------:R-:W-:Y:S10]  /*17c0*/  BRA `(.L_x_18) ;  /* 0x0000000000087947 */ /* 0x000ff40003800000 */
.L_x_16:
[----:B------:R-:W-:Y:S01]  /*17d0*/  LOP3.LUT R3, R2, 0x7ff00000, RZ, 0xfc, !PT ;  /* 0x7ff0000002037812 */ /* 0x000fe200078efcff */
[----:B------:R-:W-:-:S07]  /*17e0*/  IMAD.MOV.U32 R2, RZ, RZ, RZ ;  /* 0x000000ffff027224 */ /* 0x000fce00078e00ff */
.L_x_18:
[----:B------:R-:W-:Y:S02]  /*17f0*/  IMAD.MOV.U32 R14, RZ, RZ, R2 ;  /* 0x000000ffff0e7224 */ /* 0x000fe400078e0002 */
[----:B------:R-:W-:Y:S02]  /*1800*/  IMAD.MOV.U32 R15, RZ, RZ, R3 ;  /* 0x000000ffff0f7224 */ /* 0x000fe400078e0003 */
[----:B------:R-:W-:Y:S02]  /*1810*/  IMAD.MOV.U32 R2, RZ, RZ, R0 ;  /* 0x000000ffff027224 */ /* 0x000fe400078e0000 */
[----:B------:R-:W-:-:S04]  /*1820*/  IMAD.MOV.U32 R3, RZ, RZ, 0x0 ;  /* 0x00000000ff037424 */ /* 0x000fc800078e00ff */
[----:B------:R-:W-:Y:S05]  /*1830*/  RET.REL.NODEC R2 `(_ZN14implicit_fused23boundary_maxwell_kernelIdEEvPKT_iS1_S1_S1_S1_S1_S1_S1_PS1_S4_) ;  /* 0xffffffe402f07950 */ /* 0x000fea0003c3ffff */
.L_x_19:
[----:B------:R-:W-:-:S00]  /*1840*/  BRA `(.L_x_19) ;  /* 0xfffffffc00fc7947 */ /* 0x000fc0000383ffff */
[----:B------:R-:W-:-:S00]  /*1850*/  NOP ;  /* 0x0000000000007918 */ /* 0x000fc00000000000 */
        /* <DEDUP_REMOVED lines=10> */
.L_x_64:


//--------------------- .text._ZN14implicit_fused24build_tridiag_rhs_kernelIdEEvPKT_S3_S3_S3_S3_S3_S3_iiS1_S1_S1_S1_PS1_S4_S4_S4_ --------------------------
	.section	.text._ZN14implicit_fused24build_tridiag_rhs_kernelIdEEvPKT_S3_S3_S3_S3_S3_S3_iiS1_S1_S1_S1_PS1_S4_S4_S4_,"ax",@progbits
	.align	128
        .global         _ZN14implicit_fused24build_tridiag_rhs_kernelIdEEvPKT_S3_S3_S3_S3_S3_S3_iiS1_S1_S1_S1_PS1_S4_S4_S4_
        .type           _ZN14implicit_fused24build_tridiag_rhs_kernelIdEEvPKT_S3_S3_S3_S3_S3_S3_iiS1_S1_S1_S1_PS1_S4_S4_S4_,@function
        .size           _ZN14implicit_fused24build_tridiag_rhs_kernelIdEEvPKT_S3_S3_S3_S3_S3_S3_iiS1_S1_S1_S1_PS1_S4_S4_S4_,(.L_x_67 - _ZN14implicit_fused24build_tridiag_rhs_kernelIdEEvPKT_S3_S3_S3_S3_S3_S3_iiS1_S1_S1_S1_PS1_S4_S4_S4_)
        .other          _ZN14implicit_fused24build_tridiag_rhs_kernelIdEEvPKT_S3_S3_S3_S3_S3_S3_iiS1_S1_S1_S1_PS1_S4_S4_S4_,@"STO_CUDA_ENTRY STV_DEFAULT"
_ZN14implicit_fused24build_tridiag_rhs_kernelIdEEvPKT_S3_S3_S3_S3_S3_S3_iiS1_S1_S1_S1_PS1_S4_S4_S4_:
.text._ZN14implicit_fused24build_tridiag_rhs_kernelIdEEvPKT_S3_S3_S3_S3_S3_S3_iiS1_S1_S1_S1_PS1_S4_S4_S4_:
[----:B------:R-:W-:Y:S01]  /*0000*/  LDC R1, c[0x0][0x37c] ;  /* 0x0000df00ff017b82 */ /* 0x000fe20000000800 */
[----:B------:R-:W0:Y:S01]  /*0010*/  S2R R41, SR_CTAID.X ;  /* 0x0000000000297919 */ /* 0x000e220000002500 */
[----:B------:R-:W0:Y:S02]  /*0020*/  LDCU UR4, c[0x0][0x3bc] ;  /* 0x00007780ff0477ac */ /* 0x000e240008000800 */
[----:B0-----:R-:W-:-:S13]  /*0030*/  ISETP.GE.AND P0, PT, R41, UR4, PT ;  /* 0x0000000429007c0c */ /* 0x001fda000bf06270 */
[----:B------:R-:W-:Y:S05]  /*0040*/  @P0 EXIT ;  /* 0x000000000000094d */ /* 0x000fea0003800000 */
[----:B------:R-:W0:Y:S01]  /*0050*/  LDC.64 R22, c[0x0][0x388] ;  /* 0x0000e200ff167b82 */ /* 0x000e220000000a00 */
[----:B------:R-:W1:Y:S01]  /*0060*/  LDCU.64 UR6, c[0x0][0x358] ;  /* 0x00006b00ff0677ac */ /* 0x000e620008000a00 */
[----:B------:R-:W2:Y:S06]  /*0070*/  LDCU UR5, c[0x0][0x3cc] ;  /* 0x00007980ff0577ac */ /* 0x000eac0008000800 */
[----:B------:R-:W3:Y:S01]  /*0080*/  LDC.64 R6, c[0x0][0x3c8] ;  /* 0x0000f200ff067b82 */ /* 0x000ee20000000a00 */
[----:B------:R-:W-:Y:S01]  /*0090*/  IMAD.MOV.U32 R2, RZ, RZ, 0x1 ;  /* 0x00000001ff027424 */ /* 0x000fe200078e00ff */
[----:B------:R-:W4:Y:S06]  /*00a0*/  LDCU UR4, c[0x0][0x3b8] ;  /* 0x00007700ff0477ac */ /* 0x000f2c0008000800 */
[----:B------:R-:W3:Y:S01]  /*00b0*/  LDC.64 R28, c[0x0][0x3c0] ;  /* 0x0000f000ff1c7b82 */ /* 0x000ee20000000a00 */
[----:B0-----:R-:W-:-:S06]  /*00c0*/  IMAD.WIDE.U32 R22, R41, 0x8, R22 ;  /* 0x0000000829167825 */ /* 0x001fcc00078e0016 */
[----:B-1----:R-:W5:Y:S01]  /*00d0*/  LDG.E.64.CONSTANT R22, desc[UR6][R22.64] ;  /* 0x0000000616167981 */ /* 0x002f62000c1e9b00 */
[----:B--2---:R-:W3:Y:S01]  /*00e0*/  MUFU.RCP64H R3, UR5 ;  /* 0x0000000500037d08 */ /* 0x004ee20008001800 */
[----:B----4-:R-:W-:Y:S01]  /*00f0*/  UIADD3 UR4, UPT, UPT, UR4, -0x2, URZ ;  /* 0xfffffffe04047890 */ /* 0x010fe2000fffe0ff */
[----:B---3--:R-:W-:-:S08]  /*0100*/  DFMA R4, R2, -R6, 1 ;  /* 0x3ff000000204742b */ /* 0x008fd00000000806 */
[----:B------:R-:W-:-:S08]  /*0110*/  DFMA R4, R4, R4, R4 ;  /* 0x000000040404722b */ /* 0x000fd00000000004 */
[----:B------:R-:W-:-:S08]  /*0120*/  DFMA R4, R2, R4, R2 ;  /* 0x000000040204722b */ /* 0x000fd00000000002 */
[----:B------:R-:W-:-:S08]  /*0130*/  DFMA R2, R4, -R6, 1 ;  /* 0x3ff000000402742b */ /* 0x000fd00000000806 */
[----:B------:R-:W-:-:S08]  /*0140*/  DFMA R2, R4, R2, R4 ;  /* 0x000000020402722b */ /* 0x000fd00000000004 */
[----:B------:R-:W-:-:S08]  /*0150*/  DMUL R18, R2, -R28 ;  /* 0x8000001c02127228 */ /* 0x000fd00000000000 */
[--C-:B------:R-:W-:Y:S02]  /*0160*/  DFMA R4, R18, -R6, -R28.reuse ;  /* 0x800000061204722b */ /* 0x100fe4000000081c */
[----:B------:R-:W-:-:S06]  /*0170*/  DADD R28, -RZ, -R28 ;  /* 0x00000000ff1c7229 */ /* 0x000fcc000000091c */
[----:B------:R-:W-:-:S04]  /*0180*/  DFMA R18, R2, R4, R18 ;  /* 0x000000040212722b */ /* 0x000fc80000000012 */
[----:B------:R-:W-:-:S06]  /*0190*/  FSETP.GEU.AND P1, PT, |R29|, 6.5827683646048100446e-37, PT ;  /* 0x036000001d00780b */ /* 0x000fcc0003f2e200 */
[----:B------:R-:W-:-:S05]  /*01a0*/  FFMA R0, RZ, UR5, R19 ;  /* 0x00000005ff007c23 */ /* 0x000fca0008000013 */
[----:B------:R-:W-:-:S13]  /*01b0*/  FSETP.GT.AND P0, PT, |R0|, 1.469367938527859385e-39, PT ;  /* 0x001000000000780b */ /* 0x000fda0003f04200 */
[----:B------:R-:W-:Y:S05]  /*01c0*/  @P0 BRA P1, `(.L_x_20) ;  /* 0x00000000001c0947 */ /* 0x000fea0000800000 */
[----:B------:R-:W0:Y:S01]  /*01d0*/  LDCU.64 UR8, c[0x0][0x3c8] ;  /* 0x00007900ff0877ac */ /* 0x000e220008000a00 */
[----:B------:R-:W-:Y:S01]  /*01e0*/  MOV R42, 0x220 ;  /* 0x00000220002a7802 */ /* 0x000fe20000000f00 */
[----:B0-----:R-:W-:Y:S02]  /*01f0*/  IMAD.U32 R26, RZ, RZ, UR8 ;  /* 0x00000008ff1a7e24 */ /* 0x001fe4000f8e00ff */
[----:B------:R-:W-:-:S07]  /*0200*/  IMAD.U32 R27, RZ, RZ, UR9 ;  /* 0x00000009ff1b7e24 */ /* 0x000fce000f8e00ff */
[----:B-----5:R-:W-:Y:S05]  /*0210*/  CALL.REL.NOINC `($__internal_2_$__cuda_sm20_div_rn_f64_full) ;  /* 0x0000001000587944 */ /* 0x020fea0003c00000 */
[----:B------:R-:W-:Y:S02]  /*0220*/  IMAD.MOV.U32 R18, RZ, RZ, R2 ;  /* 0x000000ffff127224 */ /* 0x000fe400078e0002 */
[----:B------:R-:W-:-:S07]  /*0230*/  IMAD.MOV.U32 R19, RZ, RZ, R3 ;  /* 0x000000ffff137224 */ /* 0x000fce00078e0003 */
.L_x_20:
[----:B------:R-:W0:Y:S02]  /*0240*/  S2R R40, SR_TID.X ;  /* 0x0000000000287919 */ /* 0x000e240000002100 */
[----:B0-----:R-:W-:-:S13]  /*0250*/  ISETP.GE.AND P0, PT, R40, UR4, PT ;  /* 0x0000000428007c0c */ /* 0x001fda000bf06270 */
[----:B------:R-:W-:Y:S05]  /*0260*/  @P0 EXIT ;  /* 0x000000000000094d */ /* 0x000fea0003800000 */
[----:B------:R-:W0:Y:S01]  /*0270*/  LDCU.64 UR8, c[0x0][0x3b0] ;  /* 0x00007600ff0877ac */ /* 0x000e220008000a00 */
[----:B------:R-:W-:Y:S01]  /*0280*/  IMAD.SHL.U32 R14, R41, 0x8, RZ ;  /* 0x00000008290e7824 */ /* 0x000fe200078e00ff */
[----:B------:R-:W-:Y:S01]  /*0290*/  SHF.R.U32.HI R0, RZ, 0x1d, R41 ;  /* 0x0000001dff007819 */ /* 0x000fe20000011629 */
[----:B------:R-:W1:Y:S01]  /*02a0*/  LDC.64 R10, c[0x0][0x3c8] ;  /* 0x0000f200ff0a7b82 */ /* 0x000e620000000a00 */
[----:B------:R-:W2:Y:S01]  /*02b0*/  LDCU.64 UR10, c[0x0][0x3a8] ;  /* 0x00007500ff0a77ac */ /* 0x000ea20008000a00 */
[----:B------:R-:W3:Y:S01]  /*02c0*/  LDCU UR5, c[0x0][0x3cc] ;  /* 0x00007980ff0577ac */ /* 0x000ee20008000800 */
[----:B------:R-:W-:-:S05]  /*02d0*/  IMAD.MOV.U32 R2, RZ, RZ, 0x1 ;  /* 0x00000001ff027424 */ /* 0x000fca00078e00ff */
[----:B------:R-:W4:Y:S01]  /*02e0*/  LDC.64 R6, c[0x0][0x3c0] ;  /* 0x0000f000ff067b82 */ /* 0x000f220000000a00 */
[----:B0-----:R-:W-:-:S07]  /*02f0*/  IADD3 R12, P0, PT, R14, UR8, RZ ;  /* 0x000000080e0c7c10 */ /* 0x001fce000ff1e0ff */
[----:B------:R-:W0:Y:S01]  /*0300*/  LDC R24, c[0x0][0x3c4] ;  /* 0x0000f100ff187b82 */ /* 0x000e220000000800 */
[----:B--2---:R-:W-:Y:S02]  /*0310*/  IADD3 R14, P1, PT, R14, UR10, RZ ;  /* 0x0000000a0e0e7c10 */ /* 0x004fe4000ff3e0ff */
[C---:B------:R-:W-:Y:S02]  /*0320*/  IADD3.X R13, PT, PT, R0.reuse, UR9, RZ, P0, !PT ;  /* 0x00000009000d7c10 */ /* 0x040fe400087fe4ff */
[----:B------:R-:W-:-:S04]  /*0330*/  IADD3.X R15, PT, PT, R0, UR11, RZ, P1, !PT ;  /* 0x0000000b000f7c10 */ /* 0x000fc80008ffe4ff */
[----:B------:R-:W5:Y:S04]  /*0340*/  LDG.E.64.CONSTANT R12, desc[UR6][R12.64] ;  /* 0x000000060c0c7981 */ /* 0x000f68000c1e9b00 */
[----:B------:R-:W5:Y:S01]  /*0350*/  LDG.E.64.CONSTANT R14, desc[UR6][R14.64] ;  /* 0x000000060e0e7981 */ /* 0x000f62000c1e9b00 */
[----:B---3--:R-:W1:Y:S01]  /*0360*/  MUFU.RCP64H R3, UR5 ;  /* 0x0000000500037d08 */ /* 0x008e620008001800 */
[--C-:B-----5:R-:W-:Y:S01]  /*0370*/  DSETP.MAX.AND P0, P1, RZ, R22.reuse, PT ;  /* 0x00000016ff00722a */ /* 0x120fe2000390f000 */
[----:B------:R-:W-:Y:S01]  /*0380*/  IMAD.MOV.U32 R8, RZ, RZ, RZ ;  /* 0x000000ffff087224 */ /* 0x000fe200078e00ff */
[----:B------:R-:W-:Y:S01]  /*0390*/  DSETP.MAX.AND P2, P3, RZ, -R22, PT ;  /* 0x80000016ff00722a */ /* 0x000fe20003b4f000 */
[----:B------:R-:W-:Y:S02]  /*03a0*/  IMAD.MOV.U32 R0, RZ, RZ, RZ ;  /* 0x000000ffff007224 */ /* 0x000fe400078e00ff */
[----:B------:R-:W-:Y:S01]  /*03b0*/  IMAD.MOV.U32 R17, RZ, RZ, R22 ;  /* 0x000000ffff117224 */ /* 0x000fe200078e0016 */
[----:B-1----:R-:W-:-:S08]  /*03c0*/  DFMA R4, R2, -R10, 1 ;  /* 0x3ff000000204742b */ /* 0x002fd0000000080a */
[----:B------:R-:W-:-:S08]  /*03d0*/  DFMA R4, R4, R4, R4 ;  /* 0x000000040404722b */ /* 0x000fd00000000004 */
[----:B------:R-:W-:-:S08]  /*03e0*/  DFMA R2, R2, R4, R2 ;  /* 0x000000040202722b */ /* 0x000fd00000000002 */
[----:B------:R-:W-:-:S08]  /*03f0*/  DFMA R4, R2, -R10, 1 ;  /* 0x3ff000000204742b */ /* 0x000fd0000000080a */
[----:B------:R-:W-:-:S08]  /*0400*/  DFMA R2, R2, R4, R2 ;  /* 0x000000040202722b */ /* 0x000fd00000000002 */
[----:B----4-:R-:W-:-:S08]  /*0410*/  DMUL R4, R2, R6 ;  /* 0x0000000602047228 */ /* 0x010fd00000000000 */
[----:B------:R-:W-:Y:S01]  /*0420*/  DFMA R10, R4, -R10, R6 ;  /* 0x8000000a040a722b */ /* 0x000fe20000000006 */
[----:B------:R-:W-:Y:S02]  /*0430*/  IMAD.MOV.U32 R7, RZ, RZ, R22 ;  /* 0x000000ffff077224 */ /* 0x000fe400078e0016 */
[----:B------:R-:W-:-:S03]  /*0440*/  IMAD.MOV.U32 R6, RZ, RZ, RZ ;  /* 0x000000ffff067224 */ /* 0x000fc600078e00ff */
[----:B------:R-:W-:Y:S01]  /*0450*/  SEL R8, R8, R7, P0 ;  /* 0x0000000708087207 */ /* 0x000fe20000000000 */
[----:B------:R-:W-:Y:S01]  /*0460*/  IMAD.MOV.U32 R7, RZ, RZ, R23 ;  /* 0x000000ffff077224 */ /* 0x000fe200078e0017 */
[----:B------:R-:W-:Y:S01]  /*0470*/  DFMA R2, R2, R10, R4 ;  /* 0x0000000a0202722b */ /* 0x000fe20000000004 */
[----:B------:R-:W-:-:S03]  /*0480*/  SEL R6, R6, R17, P2 ;  /* 0x0000001106067207 */ /* 0x000fc60001000000 */
[CC--:B------:R-:W-:Y:S02]  /*0490*/  FSEL R9, R0.reuse, R7.reuse, P0 ;  /* 0x0000000700097208 */ /* 0x0c0fe40000000000 */
[C---:B------:R-:W-:Y:S02]  /*04a0*/  @P1 LOP3.LUT R9, R7.reuse, 0x80000, RZ, 0xfc, !PT ;  /* 0x0008000007091812 */ /* 0x040fe400078efcff */
[----:B------:R-:W-:Y:S02]  /*04b0*/  FSEL R17, R0, -R7, P2 ;  /* 0x8000000700117208 */ /* 0x000fe40001000000 */
[----:B------:R-:W-:Y:S01]  /*04c0*/  @P3 LOP3.LUT R17, R7, 0x80000, RZ, 0xfc, !PT ;  /* 0x0008000007113812 */ /* 0x000fe200078efcff */
[----:B------:R-:W-:Y:S01]  /*04d0*/  FFMA R0, RZ, UR5, R3 ;  /* 0x00000005ff007c23 */ /* 0x000fe20008000003 */
[----:B------:R-:W-:Y:S01]  /*04e0*/  DMUL R20, R8, R18 ;  /* 0x0000001208147228 */ /* 0x000fe20000000000 */
[----:B0-----:R-:W-:Y:S02]  /*04f0*/  FSETP.GEU.AND P1, PT, |R24|, 6.5827683646048100446e-37, PT ;  /* 0x036000001800780b */ /* 0x001fe40003f2e200 */
[----:B------:R-:W-:Y:S01]  /*0500*/  IMAD.MOV.U32 R7, RZ, RZ, R17 ;  /* 0x000000ffff077224 */ /* 0x000fe200078e0011 */
[----:B------:R-:W-:-:S04]  /*0510*/  FSETP.GT.AND P0, PT, |R0|, 1.469367938527859385e-39, PT ;  /* 0x001000000000780b */ /* 0x000fc80003f04200 */
[----:B------:R-:W-:Y:S02]  /*0520*/  DADD R16, -R20, 1 ;  /* 0x3ff0000014107429 */ /* 0x000fe40000000100 */
[----:B------:R-:W-:-:S08]  /*0530*/  DMUL R18, R6, R18 ;  /* 0x0000001206127228 */ /* 0x000fd00000000000 */
[----:B------:R-:W-:Y:S01]  /*0540*/  DADD R16, -R18, R16 ;  /* 0x0000000012107229 */ /* 0x000fe20000000110 */
[----:B------:R-:W-:Y:S10]  /*0550*/  @P0 BRA P1, `(.L_x_21) ;  /* 0x0000000000200947 */ /* 0x000ff40000800000 */
[----:B------:R-:W0:Y:S01]  /*0560*/  LDCU.64 UR8, c[0x0][0x3c0] ;  /* 0x00007800ff0877ac */ /* 0x000e220008000a00 */
[----:B------:R-:W-:Y:S01]  /*0570*/  MOV R42, 0x5e0 ;  /* 0x000005e0002a7802 */ /* 0x000fe20000000f00 */
[----:B------:R-:W1:Y:S01]  /*0580*/  LDCU.64 UR10, c[0x0][0x3c8] ;  /* 0x00007900ff0a77ac */ /* 0x000e620008000a00 */
[----:B0-----:R-:W-:Y:S02]  /*0590*/  IMAD.U32 R28, RZ, RZ, UR8 ;  /* 0x00000008ff1c7e24 */ /* 0x001fe4000f8e00ff */
[----:B------:R-:W-:Y:S02]  /*05a0*/  IMAD.U32 R29, RZ, RZ, UR9 ;  /* 0x00000009ff1d7e24 */ /* 0x000fe4000f8e00ff */
[----:B-1----:R-:W-:Y:S02]  /*05b0*/  IMAD.U32 R26, RZ, RZ, UR10 ;  /* 0x0000000aff1a7e24 */ /* 0x002fe4000f8e00ff */
[----:B------:R-:W-:-:S07]  /*05c0*/  IMAD.U32 R27, RZ, RZ, UR11 ;  /* 0x0000000bff1b7e24 */ /* 0x000fce000f8e00ff */
[----:B------:R-:W-:Y:S05]  /*05d0*/  CALL.REL.NOINC `($__internal_2_$__cuda_sm20_div_rn_f64_full) ;  /* 0x0000000c00687944 */ /* 0x000fea0003c00000 */
.L_x_21:
[----:B------:R-:W0:Y:S01]  /*05e0*/  LDCU UR5, c[0x0][0x3b8] ;  /* 0x00007700ff0577ac */ /* 0x000e220008000800 */
[-C--:B------:R-:W-:Y:S01]  /*05f0*/  DMUL R8, R8, R2.reuse ;  /* 0x0000000208087228 */ /* 0x080fe20000000000 */
[----:B------:R-:W-:Y:S01]  /*0600*/  BSSY.RECONVERGENT B0, `(.L_x_22) ;  /* 0x00000d6000007945 */ /* 0x000fe20003800200 */
[----:B------:R-:W-:Y:S01]  /*0610*/  DMUL R2, R6, R2 ;  /* 0x0000000206027228 */ /* 0x000fe20000000000 */
[----:B------:R-:W1:Y:S01]  /*0620*/  LDCU UR13, c[0x0][0x3d4] ;  /* 0x00007a80ff0d77ac */ /* 0x000e620008000800 */
[----:B------:R-:W-:Y:S01]  /*0630*/  IMAD R7, R41, UR4, RZ ;  /* 0x0000000429077c24 */ /* 0x000fe2000f8e02ff */
[----:B------:R-:W2:Y:S03]  /*0640*/  LDCU.64 UR22, c[0x0][0x3c0] ;  /* 0x00007800ff1677ac */ /* 0x000ea60008000a00 */
[----:B------:R-:W-:Y:S02]  /*0650*/  DMUL R14, R14, R8 ;  /* 0x000000080e0e7228 */ /* 0x000fe40000000000 */
[----:B------:R-:W-:Y:S01]  /*0660*/  DMUL R12, R12, R2 ;  /* 0x000000020c0c7228 */ /* 0x000fe20000000000 */
[----:B------:R-:W3:Y:S01]  /*0670*/  LDCU.64 UR16, c[0x0][0x3d8] ;  /* 0x00007b00ff1077ac */ /* 0x000ee20008000a00 */
[----:B------:R-:W4:Y:S01]  /*0680*/  LDCU.64 UR14, c[0x0][0x3f0] ;  /* 0x00007e00ff0e77ac */ /* 0x000f220008000a00 */
[----:B------:R-:W1:Y:S01]  /*0690*/  LDCU.64 UR20, c[0x0][0x3f8] ;  /* 0x00007f00ff1477ac */ /* 0x000e620008000a00 */
[----:B------:R-:W1:Y:S01]  /*06a0*/  LDCU.128 UR8, c[0x0][0x3e0] ;  /* 0x00007c00ff0877ac */ /* 0x000e620008000c00 */
[----:B0-----:R-:W-:-:S12]  /*06b0*/  UIADD3 UR5, UPT, UPT, UR5, -0x3, URZ ;  /* 0xfffffffd05057890 */ /* 0x001fd8000fffe0ff */
.L_x_33:
[----:B0-----:R-:W0:Y:S02]  /*06c0*/  LDC.64 R10, c[0x0][0x3a0] ;  /* 0x0000e800ff0a7b82 */ /* 0x001e240000000a00 */
[----:B0-----:R-:W-:-:S06]  /*06d0*/  IMAD.WIDE R10, R40, 0x8, R10 ;  /* 0x00000008280a7825 */ /* 0x001fcc00078e020a */
[----:B------:R-:W5:Y:S01]  /*06e0*/  LDG.E.64.CONSTANT R10, desc[UR6][R10.64+0x8] ;  /* 0x000008060a0a7981 */ /* 0x000f62000c1e9b00 */
[----:B------:R-:W-:Y:S01]  /*06f0*/  IMAD.MOV.U32 R8, RZ, RZ, 0x0 ;  /* 0x00000000ff087424 */ /* 0x000fe200078e00ff */
[----:B------:R-:W-:Y:S01]  /*0700*/  BSSY.RECONVERGENT B1, `(.L_x_23) ;  /* 0x0000015000017945 */ /* 0x000fe20003800200 */
[----:B------:R-:W-:Y:S01]  /*0710*/  IMAD.MOV.U32 R9, RZ, RZ, 0x3fd80000 ;  /* 0x3fd80000ff097424 */ /* 0x000fe200078e00ff */
[----:B------:R-:W-:Y:S01]  /*0720*/  SHF.R.S32.HI R6, RZ, 0x1f, R40 ;  /* 0x0000001fff067819 */ /* 0x000fe20000011428 */
[----:B-----5:R-:W0:Y:S01]  /*0730*/  MUFU.RSQ64H R5, R11 ;  /* 0x0000000b00057308 */ /* 0x020e220000001c00 */
[----:B------:R-:W-:-:S05]  /*0740*/  VIADD R4, R11, 0xfcb00000 ;  /* 0xfcb000000b047836 */ /* 0x000fca0000000000 */
[----:B------:R-:W-:Y:S01]  /*0750*/  ISETP.GE.U32.AND P0, PT, R4, 0x7ca00000, PT ;  /* 0x7ca000000400780c */ /* 0x000fe20003f06070 */
[----:B0-----:R-:W-:-:S08]  /*0760*/  DMUL R2, R4, R4 ;  /* 0x0000000404027228 */ /* 0x001fd00000000000 */
[----:B------:R-:W-:-:S08]  /*0770*/  DFMA R2, R10, -R2, 1 ;  /* 0x3ff000000a02742b */ /* 0x000fd00000000802 */
[----:B------:R-:W-:Y:S02]  /*0780*/  DFMA R8, R2, R8, 0.5 ;  /* 0x3fe000000208742b */ /* 0x000fe40000000008 */
[----:B------:R-:W-:-:S08]  /*0790*/  DMUL R2, R4, R2 ;  /* 0x0000000204027228 */ /* 0x000fd00000000000 */
[----:B------:R-:W-:-:S08]  /*07a0*/  DFMA R24, R8, R2, R4 ;  /* 0x000000020818722b */ /* 0x000fd00000000004 */
[----:B------:R-:W-:Y:S02]  /*07b0*/  DMUL R26, R10, R24 ;  /* 0x000000180a1a7228 */ /* 0x000fe40000000000 */
[----:B------:R-:W-:Y:S01]  /*07c0*/  IADD3 R9, PT, PT, R25, -0x100000, RZ ;  /* 0xfff0000019097810 */ /* 0x000fe20007ffe0ff */
[----:B------:R-:W-:-:S05]  /*07d0*/  IMAD.MOV.U32 R8, RZ, RZ, R24 ;  /* 0x000000ffff087224 */ /* 0x000fca00078e0018 */
[----:B------:R-:W-:-:S08]  /*07e0*/  DFMA R28, R26, -R26, R10 ;  /* 0x8000001a1a1c722b */ /* 0x000fd0000000000a */
[----:B------:R-:W-:Y:S01]  /*07f0*/  DFMA R2, R28, R8, R26 ;  /* 0x000000081c02722b */ /* 0x000fe2000000001a */
[----:B------:R-:W-:Y:S10]  /*0800*/  @!P0 BRA `(.L_x_24) ;  /* 0x0000000000108947 */ /* 0x000ff40003800000 */
[----:B------:R-:W-:-:S07]  /*0810*/  MOV R0, 0x830 ;  /* 0x0000083000007802 */ /* 0x000fce0000000f00 */
[----:B-1234-:R-:W-:Y:S05]  /*0820*/  CALL.REL.NOINC `($__internal_4_$__cuda_sm20_dsqrt_rn_f64_mediumpath_v1) ;  /* 0x0000001000d87944 */ /* 0x01efea0003c00000 */
[----:B------:R-:W-:Y:S02]  /*0830*/  IMAD.MOV.U32 R2, RZ, RZ, R4 ;  /* 0x000000ffff027224 */ /* 0x000fe400078e0004 */
[----:B------:R-:W-:-:S07]  /*0840*/  IMAD.MOV.U32 R3, RZ, RZ, R5 ;  /* 0x000000ffff037224 */ /* 0x000fce00078e0005 */
.L_x_24:
[----:B-1234-:R-:W-:Y:S05]  /*0850*/  BSYNC.RECONVERGENT B1 ;  /* 0x0000000000017941 */ /* 0x01efea0003800200 */
.L_x_23:
[----:B------:R-:W0:Y:S08]  /*0860*/  LDC.64 R38, c[0x0][0x390] ;  /* 0x0000e400ff267b82 */ /* 0x000e300000000a00 */
[----:B------:R-:W1:Y:S01]  /*0870*/  LDC.64 R24, c[0x0][0x3d0] ;  /* 0x0000f400ff187b82 */ /* 0x000e620000000a00 */
[----:B0-----:R-:W-:-:S06]  /*0880*/  IMAD.WIDE R38, R40, 0x8, R38 ;  /* 0x0000000828267825 */ /* 0x001fcc00078e0226 */
[----:B------:R-:W2:Y:S01]  /*0890*/  LDG.E.64.CONSTANT R38, desc[UR6][R38.64+0x8] ;  /* 0x0000080626267981 */ /* 0x000ea2000c1e9b00 */
[----:B------:R-:W1:Y:S01]  /*08a0*/  MUFU.RCP64H R5, UR13 ;  /* 0x0000000d00057d08 */ /* 0x000e620008001800 */
[----:B------:R-:W-:Y:S01]  /*08b0*/  IMAD.MOV.U32 R4, RZ, RZ, 0x1 ;  /* 0x00000001ff047424 */ /* 0x000fe200078e00ff */
[----:B------:R-:W-:Y:S05]  /*08c0*/  BSSY.RECONVERGENT B1, `(.L_x_25) ;  /* 0x0000015000017945 */ /* 0x000fea0003800200 */
[----:B-1----:R-:W-:-:S08]  /*08d0*/  DFMA R8, R4, -R24, 1 ;  /* 0x3ff000000408742b */ /* 0x002fd00000000818 */
[----:B------:R-:W-:-:S08]  /*08e0*/  DFMA R8, R8, R8, R8 ;  /* 0x000000080808722b */ /* 0x000fd00000000008 */
[----:B------:R-:W-:-:S08]  /*08f0*/  DFMA R8, R4, R8, R4 ;  /* 0x000000080408722b */ /* 0x000fd00000000004 */
[----:B------:R-:W-:-:S08]  /*0900*/  DFMA R4, R8, -R24, 1 ;  /* 0x3ff000000804742b */ /* 0x000fd00000000818 */
[----:B------:R-:W-:Y:S02]  /*0910*/  DFMA R4, R8, R4, R8 ;  /* 0x000000040804722b */ /* 0x000fe40000000008 */
[----:B--2---:R-:W-:-:S08]  /*0920*/  DMUL R28, R38, R2 ;  /* 0x00000002261c7228 */ /* 0x004fd00000000000 */
[----:B------:R-:W-:Y:S02]  /*0930*/  DMUL R8, R28, R4 ;  /* 0x000000041c087228 */ /* 0x000fe40000000000 */
[----:B------:R-:W-:-:S06]  /*0940*/  FSETP.GEU.AND P1, PT, |R29|, 6.5827683646048100446e-37, PT ;  /* 0x036000001d00780b */ /* 0x000fcc0003f2e200 */
[----:B------:R-:W-:-:S08]  /*0950*/  DFMA R2, R8, -R24, R28 ;  /* 0x800000180802722b */ /* 0x000fd0000000001c */
[----:B------:R-:W-:-:S10]  /*0960*/  DFMA R8, R4, R2, R8 ;  /* 0x000000020408722b */ /* 0x000fd40000000008 */
[----:B------:R-:W-:-:S05]  /*0970*/  FFMA R0, RZ, UR13, R9 ;  /* 0x0000000dff007c23 */ /* 0x000fca0008000009 */
[----:B------:R-:W-:-:S13]  /*0980*/  FSETP.GT.AND P0, PT, |R0|, 1.469367938527859385e-39, PT ;  /* 0x001000000000780b */ /* 0x000fda0003f04200 */
[----:B------:R-:W-:Y:S05]  /*0990*/  @P0 BRA P1, `(.L_x_26) ;  /* 0x00000000001c0947 */ /* 0x000fea0000800000 */
[----:B------:R-:W0:Y:S01]  /*09a0*/  LDCU.64 UR18, c[0x0][0x3d0] ;  /* 0x00007a00ff1277ac */ /* 0x000e220008000a00 */
[----:B------:R-:W-:Y:S01]  /*09b0*/  MOV R42, 0x9f0 ;  /* 0x000009f0002a7802 */ /* 0x000fe20000000f00 */
[----:B0-----:R-:W-:Y:S02]  /*09c0*/  IMAD.U32 R26, RZ, RZ, UR18 ;  /* 0x00000012ff1a7e24 */ /* 0x001fe4000f8e00ff */
[----:B------:R-:W-:-:S07]  /*09d0*/  IMAD.U32 R27, RZ, RZ, UR19 ;  /* 0x00000013ff1b7e24 */ /* 0x000fce000f8e00ff */
[----:B------:R-:W-:Y:S05]  /*09e0*/  CALL.REL.NOINC `($__internal_2_$__cuda_sm20_div_rn_f64_full) ;  /* 0x0000000800647944 */ /* 0x000fea0003c00000 */
[----:B------:R-:W-:Y:S02]  /*09f0*/  IMAD.MOV.U32 R8, RZ, RZ, R2 ;  /* 0x000000ffff087224 */ /* 0x000fe400078e0002 */
[----:B------:R-:W-:-:S07]  /*0a00*/  IMAD.MOV.U32 R9, RZ, RZ, R3 ;  /* 0x000000ffff097224 */ /* 0x000fce00078e0003 */
.L_x_26:
[----:B------:R-:W-:Y:S05]  /*0a10*/  BSYNC.RECONVERGENT B1 ;  /* 0x0000000000017941 */ /* 0x000fea0003800200 */
.L_x_25:
[----:B------:R-:W0:Y:S02]  /*0a20*/  LDC.64 R2, c[0x0][0x398] ;  /* 0x0000e600ff027b82 */ /* 0x000e240000000a00 */
[----:B0-----:R-:W-:-:S06]  /*0a30*/  IMAD.WIDE R2, R40, 0x8, R2 ;  /* 0x0000000828027825 */ /* 0x001fcc00078e0202 */
[----:B------:R-:W5:Y:S01]  /*0a40*/  LDG.E.64.CONSTANT R2, desc[UR6][R2.64+0x8] ;  /* 0x0000080602027981 */ /* 0x000f62000c1e9b00 */
[C---:B------:R-:W-:Y:S01]  /*0a50*/  IADD3 R5, P0, PT, R7.reuse, R40, RZ ;  /* 0x0000002807057210 */ /* 0x040fe20007f1e0ff */
[----:B------:R-:W0:Y:S01]  /*0a60*/  MUFU.RSQ64H R25, R11 ;  /* 0x0000000b00197308 */ /* 0x000e220000001c00 */
[----:B------:R-:W-:Y:S01]  /*0a70*/  DMUL R8, R8, UR22 ;  /* 0x0000001608087c28 */ /* 0x000fe20008000000 */
[----:B------:R-:W-:Y:S01]  /*0a80*/  IMAD.MOV.U32 R24, RZ, RZ, RZ ;  /* 0x000000ffff187224 */ /* 0x000fe200078e00ff */
[----:B------:R-:W-:Y:S01]  /*0a90*/  LEA.HI.X.SX32 R0, R7, R6, 0x1, P0 ;  /* 0x0000000607007211 */ /* 0x000fe200000f0eff */
[C---:B------:R-:W-:Y:S01]  /*0aa0*/  IMAD.SHL.U32 R6, R5.reuse, 0x8, RZ ;  /* 0x0000000805067824 */ /* 0x040fe200078e00ff */
[----:B------:R-:W-:Y:S01]  /*0ab0*/  ISETP.NE.AND P1, PT, R40, RZ, PT ;  /* 0x000000ff2800720c */ /* 0x000fe20003f25270 */
[----:B------:R-:W-:Y:S01]  /*0ac0*/  BSSY.RECONVERGENT B1, `(.L_x_27) ;  /* 0x000001f000017945 */ /* 0x000fe20003800200 */
[----:B------:R-:W-:Y:S01]  /*0ad0*/  SHF.L.U64.HI R5, R5, 0x3, R0 ;  /* 0x0000000305057819 */ /* 0x000fe20000010200 */
[----:B------:R-:W-:Y:S01]  /*0ae0*/  VIADD R0, R11, 0xfff00000 ;  /* 0xfff000000b007836 */ /* 0x000fe20000000000 */
[----:B------:R-:W-:Y:S01]  /*0af0*/  IADD3 R34, P0, PT, R6, UR10, RZ ;  /* 0x0000000a06227c10 */ /* 0x000fe2000ff1e0ff */
[----:B------:R-:W-:Y:S01]  /*0b00*/  DADD R30, R16, R8 ;  /* 0x00000000101e7229 */ /* 0x000fe20000000008 */
[----:B------:R-:W-:-:S02]  /*0b10*/  ISETP.NE.AND P2, PT, R40, UR5, PT ;  /* 0x0000000528007c0c */ /* 0x000fc4000bf45270 */
[----:B------:R-:W-:Y:S02]  /*0b20*/  IADD3.X R35, PT, PT, R5, UR11, RZ, P0, !PT ;  /* 0x0000000b05237c10 */ /* 0x000fe400087fe4ff */
[C---:B------:R-:W-:Y:S02]  /*0b30*/  IADD3 R42, P0, PT, R6.reuse, UR8, RZ ;  /* 0x00000008062a7c10 */ /* 0x040fe4000ff1e0ff */
[----:B------:R-:W-:Y:S01]  /*0b40*/  IADD3 R28, P3, PT, R6, UR14, RZ ;  /* 0x0000000e061c7c10 */ /* 0x000fe2000ff7e0ff */
[----:B0-----:R-:W-:Y:S01]  /*0b50*/  DMUL R32, R24, R24 ;  /* 0x0000001818207228 */ /* 0x001fe20000000000 */
[----:B------:R-:W-:Y:S01]  /*0b60*/  FSEL R36, R20, RZ, P1 ;  /* 0x000000ff14247208 */ /* 0x000fe20000800000 */
[----:B------:R0:W-:Y:S01]  /*0b70*/  STG.E.64 desc[UR6][R34.64], R30 ;  /* 0x0000001e22007986 */ /* 0x0001e2000c101b06 */
[----:B------:R-:W-:Y:S02]  /*0b80*/  FSEL R37, R21, RZ, P1 ;  /* 0x000000ff15257208 */ /* 0x000fe40000800000 */
[----:B------:R-:W-:-:S02]  /*0b90*/  IADD3.X R43, PT, PT, R5, UR9, RZ, P0, !PT ;  /* 0x00000009052b7c10 */ /* 0x000fc400087fe4ff */
[----:B------:R-:W-:Y:S01]  /*0ba0*/  FSEL R26, R18, RZ, P2 ;  /* 0x000000ff121a7208 */ /* 0x000fe20001000000 */
[----:B------:R-:W-:Y:S01]  /*0bb0*/  DFMA R32, R10, -R32, 1 ;  /* 0x3ff000000a20742b */ /* 0x000fe20000000820 */
[----:B------:R-:W-:Y:S01]  /*0bc0*/  FSEL R27, R19, RZ, P2 ;  /* 0x000000ff131b7208 */ /* 0x000fe20001000000 */
[----:B------:R1:W-:Y:S01]  /*0bd0*/  STG.E.64 desc[UR6][R42.64], R36 ;  /* 0x000000242a007986 */ /* 0x0003e2000c101b06 */
[----:B------:R-:W-:Y:S02]  /*0be0*/  IADD3.X R29, PT, PT, R5, UR15, RZ, P3, !PT ;  /* 0x0000000f051d7c10 */ /* 0x000fe40009ffe4ff */
[----:B------:R-:W-:-:S03]  /*0bf0*/  ISETP.GE.U32.AND P0, PT, R0, 0x7fe00000, PT ;  /* 0x7fe000000000780c */ /* 0x000fc60003f06070 */
[----:B------:R1:W-:Y:S01]  /*0c00*/  STG.E.64 desc[UR6][R28.64], R26 ;  /* 0x0000001a1c007986 */ /* 0x0003e2000c101b06 */
[----:B0-----:R-:W-:Y:S02]  /*0c10*/  IMAD.MOV.U32 R30, RZ, RZ, 0x0 ;  /* 0x00000000ff1e7424 */ /* 0x001fe400078e00ff */
[----:B------:R-:W-:-:S06]  /*0c20*/  IMAD.MOV.U32 R31, RZ, RZ, 0x3fd80000 ;  /* 0x3fd80000ff1f7424 */ /* 0x000fcc00078e00ff */
[----:B------:R-:W-:Y:S02]  /*0c30*/  DFMA R30, R32, R30, 0.5 ;  /* 0x3fe00000201e742b */ /* 0x000fe4000000001e */
[----:B------:R-:W-:-:S08]  /*0c40*/  DMUL R32, R24, R32 ;  /* 0x0000002018207228 */ /* 0x000fd00000000000 */
[----:B------:R-:W-:Y:S01]  /*0c50*/  DFMA R24, R30, R32, R24 ;  /* 0x000000201e18722b */ /* 0x000fe20000000018 */
[----:B-1----:R-:W-:Y:S10]  /*0c60*/  @!P0 BRA `(.L_x_28) ;  /* 0x0000000000108947 */ /* 0x002ff40003800000 */
[----:B------:R-:W-:-:S07]  /*0c70*/  MOV R0, 0xc90 ;  /* 0x00000c9000007802 */ /* 0x000fce0000000f00 */
[----:B-----5:R-:W-:Y:S05]  /*0c80*/  CALL.REL.NOINC `($__internal_3_$__cuda_sm20_drsqrt_f64_slowpath_v2) ;  /* 0x0000000c002c7944 */ /* 0x020fea0003c00000 */
[----:B------:R-:W-:Y:S02]  /*0c90*/  IMAD.MOV.U32 R24, RZ, RZ, R4 ;  /* 0x000000ffff187224 */ /* 0x000fe400078e0004 */
[----:B------:R-:W-:-:S07]  /*0ca0*/  IMAD.MOV.U32 R25, RZ, RZ, R27 ;  /* 0x000000ffff197224 */ /* 0x000fce00078e001b */
.L_x_28:
[----:B------:R-:W-:Y:S05]  /*0cb0*/  BSYNC.RECONVERGENT B1 ;  /* 0x0000000000017941 */ /* 0x000fea0003800200 */
.L_x_27:
[----:B------:R-:W0:Y:S01]  /*0cc0*/  MUFU.RCP64H R27, R11 ;  /* 0x0000000b001b7308 */ /* 0x000e220000001800 */
[----:B------:R-:W-:Y:S01]  /*0cd0*/  IMAD.MOV.U32 R26, RZ, RZ, 0x1 ;  /* 0x00000001ff1a7424 */ /* 0x000fe200078e00ff */
[----:B-----5:R-:W-:Y:S01]  /*0ce0*/  DADD R2, R22, -R2 ;  /* 0x0000000016027229 */ /* 0x020fe20000000802 */
[----:B------:R-:W-:Y:S01]  /*0cf0*/  BSSY.RECONVERGENT B1, `(.L_x_29) ;  /* 0x0000015000017945 */ /* 0x000fe20003800200 */
[----:B------:R-:W-:-:S08]  /*0d00*/  DMUL R38, R38, UR16 ;  /* 0x0000001026267c28 */ /* 0x000fd00008000000 */
[----:B------:R-:W-:Y:S02]  /*0d10*/  DMUL R38, R38, R24 ;  /* 0x0000001826267228 */ /* 0x000fe40000000000 */
[----:B0-----:R-:W-:-:S08]  /*0d20*/  DFMA R28, -R10, R26, 1 ;  /* 0x3ff000000a1c742b */ /* 0x001fd0000000011a */
[----:B------:R-:W-:-:S08]  /*0d30*/  DFMA R28, R28, R28, R28 ;  /* 0x0000001c1c1c722b */ /* 0x000fd0000000001c */
[----:B------:R-:W-:Y:S02]  /*0d40*/  DFMA R26, R26, R28, R26 ;  /* 0x0000001c1a1a722b */ /* 0x000fe4000000001a */
[----:B------:R-:W-:-:S06]  /*0d50*/  DMUL R28, R2, R2 ;  /* 0x00000002021c7228 */ /* 0x000fcc0000000000 */
[----:B------:R-:W-:Y:S02]  /*0d60*/  DFMA R2, -R10, R26, 1 ;  /* 0x3ff000000a02742b */ /* 0x000fe4000000011a */
[----:B------:R-:W-:-:S06]  /*0d70*/  DMUL R28, R28, -0.5 ;  /* 0xbfe000001c1c7828 */ /* 0x000fcc0000000000 */
[----:B------:R-:W-:-:S04]  /*0d80*/  DFMA R2, R26, R2, R26 ;  /* 0x000000021a02722b */ /* 0x000fc8000000001a */
[----:B------:R-:W-:-:S04]  /*0d90*/  FSETP.GEU.AND P3, PT, |R29|, 6.5827683646048100446e-37, PT ;  /* 0x036000001d00780b */ /* 0x000fc80003f6e200 */
[----:B------:R-:W-:-:S08]  /*0da0*/  DMUL R26, R28, R2 ;  /* 0x000000021c1a7228 */ /* 0x000fd00000000000 */
[----:B------:R-:W-:-:S08]  /*0db0*/  DFMA R30, -R10, R26, R28 ;  /* 0x0000001a0a1e722b */ /* 0x000fd0000000011c */
[----:B------:R-:W-:-:S10]  /*0dc0*/  DFMA R2, R2, R30, R26 ;  /* 0x0000001e0202722b */ /* 0x000fd4000000001a */
[----:B------:R-:W-:-:S05]  /*0dd0*/  FFMA R0, RZ, R11, R3 ;  /* 0x0000000bff007223 */ /* 0x000fca0000000003 */
[----:B------:R-:W-:-:S13]  /*0de0*/  FSETP.GT.AND P0, PT, |R0|, 1.469367938527859385e-39, PT ;  /* 0x001000000000780b */ /* 0x000fda0003f04200 */
[----:B------:R-:W-:Y:S05]  /*0df0*/  @P0 BRA P3, `(.L_x_30) ;  /* 0x0000000000100947 */ /* 0x000fea0001800000 */
[----:B------:R-:W-:Y:S01]  /*0e00*/  MOV R26, R10 ;  /* 0x0000000a001a7202 */ /* 0x000fe20000000f00 */
[----:B------:R-:W-:Y:S01]  /*0e10*/  IMAD.MOV.U32 R27, RZ, RZ, R11 ;  /* 0x000000ffff1b7224 */ /* 0x000fe200078e000b */
[----:B------:R-:W-:-:S07]  /*0e20*/  MOV R42, 0xe40 ;  /* 0x00000e40002a7802 */ /* 0x000fce0000000f00 */
[----:B------:R-:W-:Y:S05]  /*0e30*/  CALL.REL.NOINC `($__internal_2_$__cuda_sm20_div_rn_f64_full) ;  /* 0x0000000400507944 */ /* 0x000fea0003c00000 */
.L_x_30:
[----:B------:R-:W-:Y:S05]  /*0e40*/  BSYNC.RECONVERGENT B1 ;  /* 0x0000000000017941 */ /* 0x000fea0003800200 */
.L_x_29:
        /* <DEDUP_REMOVED lines=43> */
[----:B------:R-:W-:Y:S02]  /*1100*/  IMAD R25, R10, 0x100000, R27 ;  /* 0x001000000a197824 */ /* 0x000fe400078e021b */
[----:B------:R-:W-:Y:S01]  /*1110*/  IMAD.MOV.U32 R24, RZ, RZ, R26 ;  /* 0x000000ffff187224 */ /* 0x000fe200078e001a */
[----:B------:R-:W-:Y:S06]  /*1120*/  @!P0 BRA `(.L_x_32) ;  /* 0x0000000000348947 */ /* 0x000fec0003800000 */
[----:B------:R-:W-:Y:S01]  /*1130*/  FSETP.GEU.AND P3, PT, |R3|, 4.2275390625, PT ;  /* 0x408748000300780b */ /* 0x000fe20003f6e200 */
[C---:B------:R-:W-:Y:S02]  /*1140*/  DADD R24, R2.reuse, +INF ;  /* 0x7ff0000002187429 */ /* 0x040fe40000000000 */
[----:B------:R-:W-:-:S08]  /*1150*/  DSETP.GEU.AND P0, PT, R2, RZ, PT ;  /* 0x000000ff0200722a */ /* 0x000fd00003f0e000 */
[----:B------:R-:W-:Y:S02]  /*1160*/  FSEL R24, R24, RZ, P0 ;  /* 0x000000ff18187208 */ /* 0x000fe40000000000 */
[----:B------:R-:W-:Y:S01]  /*1170*/  @!P3 LEA.HI R0, R10, R10, RZ, 0x1 ;  /* 0x0000000a0a00b211 */ /* 0x000fe200078f08ff */
[----:B------:R-:W-:Y:S01]  /*1180*/  @!P3 IMAD.MOV.U32 R2, RZ, RZ, R26 ;  /* 0x000000ffff02b224 */ /* 0x000fe200078e001a */
[----:B------:R-:W-:Y:S02]  /*1190*/  FSEL R25, R25, RZ, P0 ;  /* 0x000000ff19197208 */ /* 0x000fe40000000000 */
[----:B------:R-:W-:-:S05]  /*11a0*/  @!P3 SHF.R.S32.HI R3, RZ, 0x1, R0 ;  /* 0x00000001ff03b819 */ /* 0x000fca0000011400 */
[----:B------:R-:W-:Y:S02]  /*11b0*/  @!P3 IMAD.IADD R10, R10, 0x1, -R3 ;  /* 0x000000010a0ab824 */ /* 0x000fe400078e0a03 */
[----:B------:R-:W-:-:S03]  /*11c0*/  @!P3 IMAD R3, R3, 0x100000, R27 ;  /* 0x001000000303b824 */ /* 0x000fc600078e021b */
[----:B------:R-:W-:Y:S01]  /*11d0*/  @!P3 LEA R11, R10, 0x3ff00000, 0x14 ;  /* 0x3ff000000a0bb811 */ /* 0x000fe200078ea0ff */
[----:B------:R-:W-:-:S06]  /*11e0*/  @!P3 IMAD.MOV.U32 R10, RZ, RZ, RZ ;  /* 0x000000ffff0ab224 */ /* 0x000fcc00078e00ff */
[----:B------:R-:W-:-:S11]  /*11f0*/  @!P3 DMUL R24, R2, R10 ;  /* 0x0000000a0218b228 */ /* 0x000fd60000000000 */
.L_x_32:
[----:B------:R-:W-:Y:S05]  /*1200*/  BSYNC.RECONVERGENT B1 ;  /* 0x0000000000017941 */ /* 0x000fea0003800200 */
.L_x_31:
[----:B------:R-:W0:Y:S08]  /*1210*/  LDC R11, c[0x0][0x3bc] ;  /* 0x0000ef00ff0b7b82 */ /* 0x000e300000000800 */
[----:B------:R-:W1:Y:S01]  /*1220*/  LDC.64 R2, c[0x0][0x380] ;  /* 0x0000e000ff027b82 */ /* 0x000e620000000a00 */
[----:B0-----:R-:W-:-:S04]  /*1230*/  IMAD R0, R40, R11, R11 ;  /* 0x0000000b28007224 */ /* 0x001fc800078e020b */
[----:B------:R-:W-:-:S04]  /*1240*/  IMAD.IADD R11, R0, 0x1, R41 ;  /* 0x00000001000b7824 */ /* 0x000fc800078e0229 */
[----:B-1----:R-:W-:-:S06]  /*1250*/  IMAD.WIDE R2, R11, 0x8, R2 ;  /* 0x000000080b027825 */ /* 0x002fcc00078e0202 */
[----:B------:R-:W2:Y:S01]  /*1260*/  LDG.E.64.CONSTANT R2, desc[UR6][R2.64] ;  /* 0x0000000602027981 */ /* 0x000ea2000c1e9b00 */
[----:B------:R-:W-:Y:S01]  /*1270*/  DMUL R38, R38, R24 ;  /* 0x0000001826267228 */ /* 0x000fe20000000000 */
[----:B------:R-:W0:Y:S01]  /*1280*/  LDCU UR12, c[0x0][0x360] ;  /* 0x00006c00ff0c77ac */ /* 0x000e220008000800 */
[----:B------:R-:W-:-:S04]  /*1290*/  IADD3 R24, P0, PT, R6, UR20, RZ ;  /* 0x0000001406187c10 */ /* 0x000fc8000ff1e0ff */
[----:B------:R-:W-:Y:S01]  /*12a0*/  IADD3.X R25, PT, PT, R5, UR21, RZ, P0, !PT ;  /* 0x0000001505197c10 */ /* 0x000fe200087fe4ff */
[----:B0-----:R-:W-:-:S05]  /*12b0*/  VIADD R40, R40, UR12 ;  /* 0x0000000c28287c36 */ /* 0x001fca0008000000 */
[----:B------:R-:W-:Y:S01]  /*12c0*/  ISETP.GE.AND P0, PT, R40, UR4, PT ;  /* 0x0000000428007c0c */ /* 0x000fe2000bf06270 */
[----:B--2---:R-:W-:-:S08]  /*12d0*/  DFMA R38, R8, R38, R2 ;  /* 0x000000260826722b */ /* 0x004fd00000000002 */
[----:B------:R-:W-:-:S10]  /*12e0*/  DADD R8, R14, R38 ;  /* 0x000000000e087229 */ /* 0x000fd40000000026 */
[----:B------:R-:W-:Y:S02]  /*12f0*/  FSEL R10, R8, R38, !P1 ;  /* 0x00000026080a7208 */ /* 0x000fe40004800000 */
[----:B------:R-:W-:-:S06]  /*1300*/  FSEL R11, R9, R39, !P1 ;  /* 0x00000027090b7208 */ /* 0x000fcc0004800000 */
[----:B------:R-:W-:-:S10]  /*1310*/  DADD R8, R12, R10 ;  /* 0x000000000c087229 */ /* 0x000fd4000000000a */
[----:B------:R-:W-:Y:S02]  /*1320*/  FSEL R4, R8, R10, !P2 ;  /* 0x0000000a08047208 */ /* 0x000fe40005000000 */
[----:B------:R-:W-:-:S05]  /*1330*/  FSEL R5, R9, R11, !P2 ;  /* 0x0000000b09057208 */ /* 0x000fca0005000000 */
[----:B------:R0:W-:Y:S01]  /*1340*/  STG.E.64 desc[UR6][R24.64], R4 ;  /* 0x0000000418007986 */ /* 0x0001e2000c101b06 */
[----:B------:R-:W-:Y:S05]  /*1350*/  @!P0 BRA `(.L_x_33) ;  /* 0xfffffff000d88947 */ /* 0x000fea000383ffff */
[----:B------:R-:W-:Y:S05]  /*1360*/  BSYNC.RECONVERGENT B0 ;  /* 0x0000000000007941 */ /* 0x000fea0003800200 */
.L_x_22:
[----:B------:R-:W-:Y:S05]  /*1370*/  EXIT ;  /* 0x000000000000794d */ /* 0x000fea0003800000 */
        .weak           $__internal_2_$__cuda_sm20_div_rn_f64_full
        .type           $__internal_2_$__cuda_sm20_div_rn_f64_full,@function
        .size           $__internal_2_$__cuda_sm20_div_rn_f64_full,($__internal_3_$__cuda_sm20_drsqrt_f64_slowpath_v2 - $__internal_2_$__cuda_sm20_div_rn_f64_full)
$__internal_2_$__cuda_sm20_div_rn_f64_full:
[C---:B------:R-:W-:Y:S01]  /*1380*/  FSETP.GEU.AND P0, PT, |R27|.reuse, 1.469367938527859385e-39, PT ;  /* 0x001000001b00780b */ /* 0x040fe20003f0e200 */
[----:B------:R-:W-:Y:S01]  /*1390*/  IMAD.MOV.U32 R30, RZ, RZ, 0x1 ;  /* 0x00000001ff1e7424 */ /* 0x000fe200078e00ff */
[----:B------:R-:W-:Y:S01]  /*13a0*/  LOP3.LUT R24, R27, 0x800fffff, RZ, 0xc0, !PT ;  /* 0x800fffff1b187812 */ /* 0x000fe200078ec0ff */
[----:B------:R-:W-:Y:S01]  /*13b0*/  IMAD.MOV.U32 R2, RZ, RZ, 0x1ca00000 ;  /* 0x1ca00000ff027424 */ /* 0x000fe200078e00ff */
[C---:B------:R-:W-:Y:S01]  /*13c0*/  FSETP.GEU.AND P4, PT, |R29|.reuse, 1.469367938527859385e-39, PT ;  /* 0x001000001d00780b */ /* 0x040fe20003f8e200 */
[----:B------:R-:W-:Y:S01]  /*13d0*/  BSSY.RECONVERGENT B2, `(.L_x_34) ;  /* 0x0000052000027945 */ /* 0x000fe20003800200 */
[----:B------:R-:W-:Y:S01]  /*13e0*/  LOP3.LUT R25, R24, 0x3ff00000, RZ, 0xfc, !PT ;  /* 0x3ff0000018197812 */ /* 0x000fe200078efcff */
[----:B------:R-:W-:Y:S01]  /*13f0*/  IMAD.MOV.U32 R24, RZ, RZ, R26 ;  /* 0x000000ffff187224 */ /* 0x000fe200078e001a */
[----:B------:R-:W-:Y:S02]  /*1400*/  LOP3.LUT R4, R29, 0x7ff00000, RZ, 0xc0, !PT ;  /* 0x7ff000001d047812 */ /* 0x000fe400078ec0ff */
[----:B------:R-:W-:-:S03]  /*1410*/  LOP3.LUT R0, R27, 0x7ff00000, RZ, 0xc0, !PT ;  /* 0x7ff000001b007812 */ /* 0x000fc600078ec0ff */
[----:B------:R-:W-:Y:S01]  /*1420*/  @!P0 DMUL R24, R26, 8.98846567431157953865e+307 ;  /* 0x7fe000001a188828 */ /* 0x000fe20000000000 */
[----:B------:R-:W-:-:S03]  /*1430*/  ISETP.GE.U32.AND P3, PT, R4, R0, PT ;  /* 0x000000000400720c */ /* 0x000fc60003f66070 */
[----:B------:R-:W-:Y:S01]  /*1440*/  @!P4 LOP3.LUT R3, R27, 0x7ff00000, RZ, 0xc0, !PT ;  /* 0x7ff000001b03c812 */ /* 0x000fe200078ec0ff */
[----:B------:R-:W-:Y:S01]  /*1450*/  @!P4 IMAD.MOV.U32 R36, RZ, RZ, RZ ;  /* 0x000000ffff24c224 */ /* 0x000fe200078e00ff */
[----:B------:R-:W0:Y:S02]  /*1460*/  MUFU.RCP64H R31, R25 ;  /* 0x00000019001f7308 */ /* 0x000e240000001800 */
[----:B------:R-:W-:Y:S02]  /*1470*/  @!P4 ISETP.GE.U32.AND P5, PT, R4, R3, PT ;  /* 0x000000030400c20c */ /* 0x000fe40003fa6070 */
[----:B------:R-:W-:Y:S02]  /*1480*/  @!P0 LOP3.LUT R0, R25, 0x7ff00000, RZ, 0xc0, !PT ;  /* 0x7ff0000019008812 */ /* 0x000fe400078ec0ff */
[----:B------:R-:W-:-:S04]  /*1490*/  @!P4 SEL R3, R2, 0x63400000, !P5 ;  /* 0x634000000203c807 */ /* 0x000fc80006800000 */
[----:B------:R-:W-:-:S04]  /*14a0*/  @!P4 LOP3.LUT R3, R3, 0x80000000, R29, 0xf8, !PT ;  /* 0x800000000303c812 */ /* 0x000fc800078ef81d */
[----:B------:R-:W-:Y:S01]  /*14b0*/  @!P4 LOP3.LUT R37, R3, 0x100000, RZ, 0xfc, !PT ;  /* 0x001000000325c812 */ /* 0x000fe200078efcff */
[----:B------:R-:W-:Y:S01]  /*14c0*/  IMAD.MOV.U32 R3, RZ, RZ, R4 ;  /* 0x000000ffff037224 */ /* 0x000fe200078e0004 */
[----:B0-----:R-:W-:-:S08]  /*14d0*/  DFMA R32, R30, -R24, 1 ;  /* 0x3ff000001e20742b */ /* 0x001fd00000000818 */
[----:B------:R-:W-:-:S08]  /*14e0*/  DFMA R32, R32, R32, R32 ;  /* 0x000000202020722b */ /* 0x000fd00000000020 */
[----:B------:R-:W-:Y:S01]  /*14f0*/  DFMA R32, R30, R32, R30 ;  /* 0x000000201e20722b */ /* 0x000fe2000000001e */
[----:B------:R-:W-:Y:S02]  /*1500*/  SEL R31, R2, 0x63400000, !P3 ;  /* 0x63400000021f7807 */ /* 0x000fe40005800000 */
[----:B------:R-:W-:Y:S02]  /*1510*/  MOV R30, R28 ;  /* 0x0000001c001e7202 */ /* 0x000fe40000000f00 */
[----:B------:R-:W-:-:S03]  /*1520*/  LOP3.LUT R31, R31, 0x800fffff, R29, 0xf8, !PT ;  /* 0x800fffff1f1f7812 */ /* 0x000fc600078ef81d */
[----:B------:R-:W-:-:S03]  /*1530*/  DFMA R34, R32, -R24, 1 ;  /* 0x3ff000002022742b */ /* 0x000fc60000000818 */
[----:B------:R-:W-:-:S05]  /*1540*/  @!P4 DFMA R30, R30, 2, -R36 ;  /* 0x400000001e1ec82b */ /* 0x000fca0000000824 */
[----:B------:R-:W-:-:S05]  /*1550*/  DFMA R32, R32, R34, R32 ;  /* 0x000000222020722b */ /* 0x000fca0000000020 */
[----:B------:R-:W-:-:S03]  /*1560*/  @!P4 LOP3.LUT R3, R31, 0x7ff00000, RZ, 0xc0, !PT ;  /* 0x7ff000001f03c812 */ /* 0x000fc600078ec0ff */
[----:B------:R-:W-:Y:S02]  /*1570*/  DMUL R34, R32, R30 ;  /* 0x0000001e20227228 */ /* 0x000fe40000000000 */
[----:B------:R-:W-:-:S05]  /*1580*/  VIADD R43, R3, 0xffffffff ;  /* 0xffffffff032b7836 */ /* 0x000fca0000000000 */
[----:B------:R-:W-:Y:S01]  /*1590*/  ISETP.GT.U32.AND P0, PT, R43, 0x7feffffe, PT ;  /* 0x7feffffe2b00780c */ /* 0x000fe20003f04070 */
[----:B------:R-:W-:Y:S01]  /*15a0*/  VIADD R43, R0, 0xffffffff ;  /* 0xffffffff002b7836 */ /* 0x000fe20000000000 */
[----:B------:R-:W-:-:S04]  /*15b0*/  DFMA R36, R34, -R24, R30 ;  /* 0x800000182224722b */ /* 0x000fc8000000001e */
[----:B------:R-:W-:-:S04]  /*15c0*/  ISETP.GT.U32.OR P0, PT, R43, 0x7feffffe, P0 ;  /* 0x7feffffe2b00780c */ /* 0x000fc80000704470 */
[----:B------:R-:W-:-:S09]  /*15d0*/  DFMA R36, R32, R36, R34 ;  /* 0x000000242024722b */ /* 0x000fd20000000022 */
[----:B------:R-:W-:Y:S05]  /*15e0*/  @P0 BRA `(.L_x_35) ;  /* 0x00000000006c0947 */ /* 0x000fea0003800000 */
[----:B------:R-:W-:-:S04]  /*15f0*/  LOP3.LUT R3, R27, 0x7ff00000, RZ, 0xc0, !PT ;  /* 0x7ff000001b037812 */ /* 0x000fc800078ec0ff */
[CC--:B------:R-:W-:Y:S02]  /*1600*/  VIADDMNMX R0, R4.reuse, -R3.reuse, 0xb9600000, !PT ;  /* 0xb960000004007446 */ /* 0x0c0fe40007800903 */
[----:B------:R-:W-:Y:S02]  /*1610*/  ISETP.GE.U32.AND P0, PT, R4, R3, PT ;  /* 0x000000030400720c */ /* 0x000fe40003f06070 */
[----:B------:R-:W-:Y:S02]  /*1620*/  VIMNMX R0, PT, PT, R0, 0x46a00000, PT ;  /* 0x46a0000000007848 */ /* 0x000fe40003fe0100 */
[----:B------:R-:W-:Y:S01]  /*1630*/  SEL R3, R2, 0x63400000, !P0 ;  /* 0x6340000002037807 */ /* 0x000fe20004000000 */
[----:B------:R-:W-:-:S04]  /*1640*/  IMAD.MOV.U32 R2, RZ, RZ, RZ ;  /* 0x000000ffff027224 */ /* 0x000fc800078e00ff */
[----:B------:R-:W-:-:S04]  /*1650*/  IMAD.IADD R0, R0, 0x1, -R3 ;  /* 0x0000000100007824 */ /* 0x000fc800078e0a03 */
        /* <DEDUP_REMOVED lines=13> */
[----:B------:R-:W-:-:S03]  /*1730*/  DFMA R2, R32, -R2, R36 ;  /* 0x800000022002722b */ /* 0x000fc60000000024 */
[----:B------:R-:W-:-:S03]  /*1740*/  LOP3.LUT R27, R25, R27, RZ, 0x3c, !PT ;  /* 0x0000001b191b7212 */ /* 0x000fc600078e3cff */
[----:B------:R-:W-:-:S04]  /*1750*/  IADD3 R2, PT, PT, -R0, -0x43300000, RZ ;  /* 0xbcd0000000027810 */ /* 0x000fc80007ffe1ff */
[----:B------:R-:W-:-:S04]  /*1760*/  FSETP.NEU.AND P0, PT, |R3|, R2, PT ;  /* 0x000000020300720b */ /* 0x000fc80003f0d200 */
[----:B------:R-:W-:Y:S02]  /*1770*/  FSEL R32, R24, R32, !P0 ;  /* 0x0000002018207208 */ /* 0x000fe40004000000 */
[----:B------:R-:W-:Y:S01]  /*1780*/  FSEL R33, R27, R33, !P0 ;  /* 0x000000211b217208 */ /* 0x000fe20004000000 */
[----:B------:R-:W-:Y:S06]  /*1790*/  BRA `(.L_x_36) ;  /* 0x0000000000547947 */ /* 0x000fec0003800000 */
.L_x_35:
[----:B------:R-:W-:-:S14]  /*17a0*/  DSETP.NAN.AND P0, PT, R28, R28, PT ;  /* 0x0000001c1c00722a */ /* 0x000fdc0003f08000 */
[----:B------:R-:W-:Y:S05]  /*17b0*/  @P0 BRA `(.L_x_37) ;  /* 0x0000000000440947 */ /* 0x000fea0003800000 */
[----:B------:R-:W-:-:S14]  /*17c0*/  DSETP.NAN.AND P0, PT, R26, R26, PT ;  /* 0x0000001a1a00722a */ /* 0x000fdc0003f08000 */
[----:B------:R-:W-:Y:S05]  /*17d0*/  @P0 BRA `(.L_x_38) ;  /* 0x0000000000300947 */ /* 0x000fea0003800000 */
[----:B------:R-:W-:Y:S01]  /*17e0*/  ISETP.NE.AND P0, PT, R3, R0, PT ;  /* 0x000000000300720c */ /* 0x000fe20003f05270 */
[----:B------:R-:W-:Y:S02]  /*17f0*/  IMAD.MOV.U32 R32, RZ, RZ, 0x0 ;  /* 0x00000000ff207424 */ /* 0x000fe400078e00ff */
[----:B------:R-:W-:-:S10]  /*1800*/  IMAD.MOV.U32 R33, RZ, RZ, -0x80000 ;  /* 0xfff80000ff217424 */ /* 0x000fd400078e00ff */
        /* <DEDUP_REMOVED lines=9> */
.L_x_38:
[----:B------:R-:W-:Y:S01]  /*18a0*/  LOP3.LUT R33, R27, 0x80000, RZ, 0xfc, !PT ;  /* 0x000800001b217812 */ /* 0x000fe200078efcff */
[----:B------:R-:W-:Y:S01]  /*18b0*/  IMAD.MOV.U32 R32, RZ, RZ, R26 ;  /* 0x000000ffff207224 */ /* 0x000fe200078e001a */
[----:B------:R-:W-:Y:S06]  /*18c0*/  BRA `(.L_x_36) ;  /* 0x0000000000087947 */ /* 0x000fec0003800000 */
.L_x_37:
[----:B------:R-:W-:Y:S02]  /*18d0*/  LOP3.LUT R33, R29, 0x80000, RZ, 0xfc, !PT ;  /* 0x000800001d217812 */ /* 0x000fe400078efcff */
[----:B------:R-:W-:-:S07]  /*18e0*/  MOV R32, R28 ;  /* 0x0000001c00207202 */ /* 0x000fce0000000f00 */
.L_x_36:
[----:B------:R-:W-:Y:S05]  /*18f0*/  BSYNC.RECONVERGENT B2 ;  /* 0x0000000000027941 */ /* 0x000fea0003800200 */
.L_x_34:
[----:B------:R-:W-:Y:S02]  /*1900*/  IMAD.MOV.U32 R43, RZ, RZ, 0x0 ;  /* 0x00000000ff2b7424 */ /* 0x000fe400078e00ff */
[----:B------:R-:W-:Y:S02]  /*1910*/  IMAD.MOV.U32 R2, RZ, RZ, R32 ;  /* 0x000000ffff027224 */ /* 0x000fe400078e0020 */
[----:B------:R-:W-:Y:S01]  /*1920*/  IMAD.MOV.U32 R3, RZ, RZ, R33 ;  /* 0x000000ffff037224 */ /* 0x000fe200078e0021 */
[----:B------:R-:W-:Y:S06]  /*1930*/  RET.REL.NODEC R42 `(_ZN14implicit_fused24build_tridiag_rhs_kernelIdEEvPKT_S3_S3_S3_S3_S3_S3_iiS1_S1_S1_S1_PS1_S4_S4_S4_) ;  /* 0xffffffe42ab07950 */ /* 0x000fec0003c3ffff */
        .weak           $__internal_3_$__cuda_sm20_drsqrt_f64_slowpath_v2
        .type           $__internal_3_$__cuda_sm20_drsqrt_f64_slowpath_v2,@function
        .size           $__internal_3_$__cuda_sm20_drsqrt_f64_slowpath_v2,($__internal_4_$__cuda_sm20_dsqrt_rn_f64_mediumpath_v1 - $__internal_3_$__cuda_sm20_drsqrt_f64_slowpath_v2)
$__internal_3_$__cuda_sm20_drsqrt_f64_slowpath_v2:
[----:B------:R-:W-:Y:S01]  /*1940*/  IMAD.MOV.U32 R26, RZ, RZ, R10 ;  /* 0x000000ffff1a7224 */ /* 0x000fe200078e000a */
[----:B------:R-:W-:Y:S01]  /*1950*/  BSSY.RECONVERGENT B2, `(.L_x_39) ;  /* 0x000001e000027945 */ /* 0x000fe20003800200 */
[----:B------:R-:W-:Y:S01]  /*1960*/  IMAD.MOV.U32 R27, RZ, RZ, R11 ;  /* 0x000000ffff1b7224 */ /* 0x000fe200078e000b */
[----:B------:R-:W-:-:S05]  /*1970*/  LOP3.LUT R24, R11, 0x80000000, RZ, 0xc0, !PT ;  /* 0x800000000b187812 */ /* 0x000fca00078ec0ff */
[----:B------:R-:W-:-:S14]  /*1980*/  DSETP.NEU.AND P0, PT, R26, RZ, PT ;  /* 0x000000ff1a00722a */ /* 0x000fdc0003f0d000 */
        /* <DEDUP_REMOVED lines=11> */
[----:B------:R-:W-:Y:S02]  /*1a40*/  IMAD.MOV.U32 R24, RZ, RZ, RZ ;  /* 0x000000ffff187224 */ /* 0x000fe400078e00ff */
[----:B------:R-:W-:Y:S02]  /*1a50*/  IMAD.MOV.U32 R30, RZ, RZ, 0x0 ;  /* 0x00000000ff1e7424 */ /* 0x000fe400078e00ff */
[----:B------:R-:W-:Y:S01]  /*1a60*/  IMAD.MOV.U32 R31, RZ, RZ, 0x3fd80000 ;  /* 0x3fd80000ff1f7424 */ /* 0x000fe200078e00ff */
        /* <DEDUP_REMOVED lines=8> */
.L_x_41:
[----:B------:R-:W-:Y:S01]  /*1af0*/  DADD R24, R26, R26 ;  /* 0x000000001a187229 */ /* 0x000fe2000000001a */
[----:B------:R-:W-:Y:S10]  /*1b00*/  BRA `(.L_x_42) ;  /* 0x0000000000087947 */ /* 0x000ff40003800000 */
.L_x_40:
[----:B------:R-:W-:Y:S01]  /*1b10*/  LOP3.LUT R25, R24, 0x7ff00000, RZ, 0xfc, !PT ;  /* 0x7ff0000018197812 */ /* 0x000fe200078efcff */
[----:B------:R-:W-:-:S07]  /*1b20*/  IMAD.MOV.U32 R24, RZ, RZ, RZ ;  /* 0x000000ffff187224 */ /* 0x000fce00078e00ff */
.L_x_42:
[----:B------:R-:W-:Y:S05]  /*1b30*/  BSYNC.RECONVERGENT B2 ;  /* 0x0000000000027941 */ /* 0x000fea0003800200 */
.L_x_39:
[----:B------:R-:W-:Y:S02]  /*1b40*/  IMAD.MOV.U32 R4, RZ, RZ, R24 ;  /* 0x000000ffff047224 */ /* 0x000fe400078e0018 */
[----:B------:R-:W-:Y:S02]  /*1b50*/  IMAD.MOV.U32 R27, RZ, RZ, R25 ;  /* 0x000000ffff1b7224 */ /* 0x000fe400078e0019 */
[----:B------:R-:W-:Y:S02]  /*1b60*/  IMAD.MOV.U32 R24, RZ, RZ, R0 ;  /* 0x000000ffff187224 */ /* 0x000fe400078e0000 */
[----:B------:R-:W-:-:S04]  /*1b70*/  IMAD.MOV.U32 R25, RZ, RZ, 0x0 ;  /* 0x00000000ff197424 */ /* 0x000fc800078e00ff */
[----:B------:R-:W-:Y:S05]  /*1b80*/  RET.REL.NODEC R24 `(_ZN14implicit_fused24build_tridiag_rhs_kernelIdEEvPKT_S3_S3_S3_S3_S3_S3_iiS1_S1_S1_S1_PS1_S4_S4_S4_) ;  /* 0xffffffe4181c7950 */ /* 0x000fea0003c3ffff */
        .weak           $__internal_4_$__cuda_sm20_dsqrt_rn_f64_mediumpath_v1
        .type           $__internal_4_$__cuda_sm20_dsqrt_rn_f64_mediumpath_v1,@function
        .size           $__internal_4_$__cuda_sm20_dsqrt_rn_f64_mediumpath_v1,(.L_x_67 - $__internal_4_$__cuda_sm20_dsqrt_rn_f64_mediumpath_v1)
$__internal_4_$__cuda_sm20_dsqrt_rn_f64_mediumpath_v1:
[----:B------:R-:W-:Y:S01]  /*1b90*/  ISETP.GE.U32.AND P0, PT, R4, -0x3400000, PT ;  /* 0xfcc000000400780c */ /* 0x000fe20003f06070 */
[----:B------:R-:W-:Y:S01]  /*1ba0*/  BSSY.RECONVERGENT B2, `(.L_x_43) ;  /* 0x0000028000027945 */ /* 0x000fe20003800200 */
[----:B------:R-:W-:Y:S01]  /*1bb0*/  IMAD.MOV.U32 R8, RZ, RZ, R24 ;  /* 0x000000ffff087224 */ /* 0x000fe200078e0018 */
[----:B------:R-:W-:Y:S01]  /*1bc0*/  MOV R2, R28 ;  /* 0x0000001c00027202 */ /* 0x000fe20000000f00 */
[----:B------:R-:W-:Y:S02]  /*1bd0*/  IMAD.MOV.U32 R3, RZ, RZ, R29 ;  /* 0x000000ffff037224 */ /* 0x000fe400078e001d */
[----:B------:R-:W-:Y:S02]  /*1be0*/  IMAD.MOV.U32 R4, RZ, RZ, R10 ;  /* 0x000000ffff047224 */ /* 0x000fe400078e000a */
[----:B------:R-:W-:-:S05]  /*1bf0*/  IMAD.MOV.U32 R5, RZ, RZ, R11 ;  /* 0x000000ffff057224 */ /* 0x000fca00078e000b */
[----:B------:R-:W-:Y:S05]  /*1c00*/  @!P0 BRA `(.L_x_44) ;  /* 0x0000000000208947 */ /* 0x000fea0003800000 */
[----:B------:R-:W-:-:S10]  /*1c10*/  DFMA.RM R2, R2, R8, R26 ;  /* 0x000000080202722b */ /* 0x000fd4000000401a */
[----:B------:R-:W-:-:S05]  /*1c20*/  IADD3 R8, P0, PT, R2, 0x1, RZ ;  /* 0x0000000102087810 */ /* 0x000fca0007f1e0ff */
[----:B------:R-:W-:-:S06]  /*1c30*/  IMAD.X R9, RZ, RZ, R3, P0 ;  /* 0x000000ffff097224 */ /* 0x000fcc00000e0603 */
[----:B------:R-:W-:-:S08]  /*1c40*/  DFMA.RP R4, -R2, R8, R4 ;  /* 0x000000080204722b */ /* 0x000fd00000008104 */
[----:B------:R-:W-:-:S06]  /*1c50*/  DSETP.GT.AND P0, PT, R4, RZ, PT ;  /* 0x000000ff0400722a */ /* 0x000fcc0003f04000 */
[----:B------:R-:W-:Y:S02]  /*1c60*/  FSEL R2, R8, R2, P0 ;  /* 0x0000000208027208 */ /* 0x000fe40000000000 */
[----:B------:R-:W-:Y:S01]  /*1c70*/  FSEL R3, R9, R3, P0 ;  /* 0x0000000309037208 */ /* 0x000fe20000000000 */
[----:B------:R-:W-:Y:S06]  /*1c80*/  BRA `(.L_x_45) ;  /* 0x0000000000647947 */ /* 0x000fec0003800000 */
.L_x_44:
[----:B------:R-:W-:-:S14]  /*1c90*/  DSETP.NE.AND P0, PT, R4, RZ, PT ;  /* 0x000000ff0400722a */ /* 0x000fdc0003f05000 */
[----:B------:R-:W-:Y:S05]  /*1ca0*/  @!P0 BRA `(.L_x_46) ;  /* 0x0000000000588947 */ /* 0x000fea0003800000 */
[----:B------:R-:W-:-:S13]  /*1cb0*/  ISETP.GE.AND P0, PT, R5, RZ, PT ;  /* 0x000000ff0500720c */ /* 0x000fda0003f06270 */
[----:B------:R-:W-:Y:S02]  /*1cc0*/  @!P0 IMAD.MOV.U32 R2, RZ, RZ, 0x0 ;  /* 0x00000000ff028424 */ /* 0x000fe400078e00ff */
[----:B------:R-:W-:Y:S01]  /*1cd0*/  @!P0 IMAD.MOV.U32 R3, RZ, RZ, -0x80000 ;  /* 0xfff80000ff038424 */ /* 0x000fe200078e00ff */
[----:B------:R-:W-:Y:S06]  /*1ce0*/  @!P0 BRA `(.L_x_45) ;  /* 0x00000000004c8947 */ /* 0x000fec0003800000 */
[----:B------:R-:W-:-:S13]  /*1cf0*/  ISETP.GT.AND P0, PT, R5, 0x7fefffff, PT ;  /* 0x7fefffff0500780c */ /* 0x000fda0003f04270 */
[----:B------:R-:W-:Y:S05]  /*1d00*/  @P0 BRA `(.L_x_46) ;  /* 0x0000000000400947 */ /* 0x000fea0003800000 */
[----:B------:R-:W-:Y:S01]  /*1d10*/  DMUL R2, R4, 8.11296384146066816958e+31 ;  /* 0x4690000004027828 */ /* 0x000fe20000000000 */
[----:B------:R-:W-:Y:S02]  /*1d20*/  IMAD.MOV.U32 R24, RZ, RZ, 0x0 ;  /* 0x00000000ff187424 */ /* 0x000fe400078e00ff */
[----:B------:R-:W-:Y:S02]  /*1d30*/  IMAD.MOV.U32 R4, RZ, RZ, RZ ;  /* 0x000000ffff047224 */ /* 0x000fe400078e00ff */
[----:B------:R-:W-:Y:S01]  /*1d40*/  IMAD.MOV.U32 R25, RZ, RZ, 0x3fd80000 ;  /* 0x3fd80000ff197424 */ /* 0x000fe200078e00ff */
[----:B------:R-:W0:Y:S03]  /*1d50*/  MUFU.RSQ64H R5, R3 ;  /* 0x0000000300057308 */ /* 0x000e260000001c00 */
[----:B0-----:R-:W-:-:S08]  /*1d60*/  DMUL R8, R4, R4 ;  /* 0x0000000404087228 */ /* 0x001fd00000000000 */
[----:B------:R-:W-:-:S08]  /*1d70*/  DFMA R8, R2, -R8, 1 ;  /* 0x3ff000000208742b */ /* 0x000fd00000000808 */
[----:B------:R-:W-:Y:S02]  /*1d80*/  DFMA R24, R8, R24, 0.5 ;  /* 0x3fe000000818742b */ /* 0x000fe40000000018 */
[----:B------:R-:W-:-:S08]  /*1d90*/  DMUL R8, R4, R8 ;  /* 0x0000000804087228 */ /* 0x000fd00000000000 */
[----:B------:R-:W-:-:S08]  /*1da0*/  DFMA R8, R24, R8, R4 ;  /* 0x000000081808722b */ /* 0x000fd00000000004 */
[----:B------:R-:W-:Y:S02]  /*1db0*/  DMUL R4, R2, R8 ;  /* 0x0000000802047228 */ /* 0x000fe40000000000 */
[----:B------:R-:W-:-:S06]  /*1dc0*/  VIADD R9, R9, 0xfff00000 ;  /* 0xfff0000009097836 */ /* 0x000fcc0000000000 */
[----:B------:R-:W-:-:S08]  /*1dd0*/  DFMA R24, R4, -R4, R2 ;  /* 0x800000040418722b */ /* 0x000fd00000000002 */
[----:B------:R-:W-:-:S10]  /*1de0*/  DFMA R2, R8, R24, R4 ;  /* 0x000000180802722b */ /* 0x000fd40000000004 */
[----:B------:R-:W-:Y:S01]  /*1df0*/  VIADD R3, R3, 0xfcb00000 ;  /* 0xfcb0000003037836 */ /* 0x000fe20000000000 */
[----:B------:R-:W-:Y:S06]  /*1e00*/  BRA `(.L_x_45) ;  /* 0x0000000000047947 */ /* 0x000fec0003800000 */
.L_x_46:
[----:B------:R-:W-:-:S11]  /*1e10*/  DADD R2, R4, R4 ;  /* 0x0000000004027229 */ /* 0x000fd60000000004 */
.L_x_45:
[----:B------:R-:W-:Y:S05]  /*1e20*/  BSYNC.RECONVERGENT B2 ;  /* 0x0000000000027941 */ /* 0x000fea0003800200 */
.L_x_43:
[----:B------:R-:W-:Y:S02]  /*1e30*/  IMAD.MOV.U32 R4, RZ, RZ, R2 ;  /* 0x000000ffff047224 */ /* 0x000fe400078e0002 */
[----:B------:R-:W-:Y:S02]  /*1e40*/  IMAD.MOV.U32 R5, RZ, RZ, R3 ;  /* 0x000000ffff057224 */ /* 0x000fe400078e0003 */
[----:B------:R-:W-:Y:S02]  /*1e50*/  IMAD.MOV.U32 R2, RZ, RZ, R0 ;  /* 0x000000ffff027224 */ /* 0x000fe400078e0000 */
[----:B------:R-:W-:-:S04]  /*1e60*/  IMAD.MOV.U32 R3, RZ, RZ, 0x0 ;  /* 0x00000000ff037424 */ /* 0x000fc800078e00ff */
[----:B------:R-:W-:Y:S05]  /*1e70*/  RET.REL.NODEC R2 `(_ZN14implicit_fused24build_tridiag_rhs_kernelIdEEvPKT_S3_S3_S3_S3_S3_S3_iiS1_S1_S1_S1_PS1_S4_S4_S4_) ;  /* 0xffffffe002607950 */ /* 0x000fea0003c3ffff */
.L_x_47:
        /* <DEDUP_REMOVED lines=16> */
.L_x_67:


//--------------------- .text._ZN14implicit_fused14moments_kernelIdEEvPKT_S3_iiS1_PS1_S4_S4_ --------------------------
	.section	.text._ZN14implicit_fused14moments_kernelIdEEvPKT_S3_iiS1_PS1_S4_S4_,"ax",@progbits
	.align	128
        .global         _ZN14implicit_fused14moments_kernelIdEEvPKT_S3_iiS1_PS1_S4_S4_
        .type           _ZN14implicit_fused14moments_kernelIdEEvPKT_S3_iiS1_PS1_S4_S4_,@function
        .size           _ZN14implicit_fused14moments_kernelIdEEvPKT_S3_iiS1_PS1_S4_S4_,(.L_x_68 - _ZN14implicit_fused14moments_kernelIdEEvPKT_S3_iiS1_PS1_S4_S4_)
        .other          _ZN14implicit_fused14moments_kernelIdEEvPKT_S3_iiS1_PS1_S4_S4_,@"STO_CUDA_ENTRY STV_DEFAULT"
_ZN14implicit_fused14moments_kernelIdEEvPKT_S3_iiS1_PS1_S4_S4_:
.text._ZN14implicit_fused14moments_kernelIdEEvPKT_S3_iiS1_PS1_S4_S4_:
[----:B------:R-:W-:Y:S01]  /*0000*/  LDC R1, c[0x0][0x37c] ;  /* 0x0000df00ff017b82 */ /* 0x000fe20000000800 */
[----:B------:R-:W0:Y:S01]  /*0010*/  S2R R0, SR_CTAID.X ;  /* 0x0000000000007919 */ /* 0x000e220000002500 */
[----:B------:R-:W0:Y:S02]  /*0020*/  LDCU UR4, c[0x0][0x390] ;  /* 0x00007200ff0477ac */ /* 0x000e240008000800 */
[----:B0-----:R-:W-:-:S13]  /*0030*/  ISETP.GE.AND P0, PT, R0, UR4, PT ;  /* 0x0000000400007c0c */ /* 0x001fda000bf06270 */
[----:B------:R-:W-:Y:S05]  /*0040*/  @P0 EXIT ;  /* 0x000000000000094d */ /* 0x000fea0003800000 */
[----:B------:R-:W0:Y:S01]  /*0050*/  S2R R20, SR_TID.X ;  /* 0x0000000000147919 */ /* 0x000e220000002100 */
[----:B------:R-:W0:Y:S01]  /*0060*/  LDCU UR4, c[0x0][0x394] ;  /* 0x00007280ff0477ac */ /* 0x000e220008000800 */
[----:B------:R-:W1:Y:S01]  /*0070*/  LDC R18, c[0x0][0x360] ;  /* 0x0000d800ff127b82 */ /* 0x000e620000000800 */
[----:B------:R-:W-:Y:S01]  /*0080*/  MOV R19, 0x400 ;  /* 0x0000040000137802 */ /* 0x000fe20000000f00 */
[----:B------:R-:W2:Y:S01]  /*0090*/  S2R R2, SR_CgaCtaId ;  /* 0x0000000000027919 */ /* 0x000ea20000008800 */
[----:B------:R-:W3:Y:S01]  /*00a0*/  LDCU.64 UR6, c[0x0][0x358] ;  /* 0x00006b00ff0677ac */ /* 0x000ee20008000a00 */
[----:B------:R-:W-:Y:S01]  /*00b0*/  BSSY.RECONVERGENT B0, `(.L_x_48) ;  /* 0x000001c000007945 */ /* 0x000fe20003800200 */
[----:B------:R-:W-:Y:S02]  /*00c0*/  CS2R R6, SRZ ;  /* 0x0000000000067805 */ /* 0x000fe4000001ff00 */
[----:B------:R-:W-:Y:S01]  /*00d0*/  CS2R R4, SRZ ;  /* 0x0000000000047805 */ /* 0x000fe2000001ff00 */
[----:B-1----:R-:W-:Y:S01]  /*00e0*/  IMAD.MOV.U32 R22, RZ, RZ, R18 ;  /* 0x000000ffff167224 */ /* 0x002fe200078e0012 */
[----:B0-----:R-:W-:-:S02]  /*00f0*/  ISETP.GE.AND P0, PT, R20, UR4, PT ;  /* 0x0000000414007c0c */ /* 0x001fc4000bf06270 */
[----:B--2---:R-:W-:Y:S02]  /*0100*/  LEA R19, R2, R19, 0x18 ;  /* 0x0000001302137211 */ /* 0x004fe400078ec0ff */
[----:B------:R-:W-:-:S03]  /*0110*/  CS2R R2, SRZ ;  /* 0x0000000000027805 */ /* 0x000fc6000001ff00 */
[----:B------:R-:W-:-:S04]  /*0120*/  IMAD R21, R20, 0x8, R19 ;  /* 0x0000000814157824 */ /* 0x000fc800078e0213 */
[----:B------:R-:W-:Y:S02]  /*0130*/  IMAD R23, R18, 0x8, R21 ;  /* 0x0000000812177824 */ /* 0x000fe400078e0215 */
[----:B---3--:R-:W-:Y:S05]  /*0140*/  @P0 BRA `(.L_x_49) ;  /* 0x0000000000480947 */ /* 0x008fea0003800000 */
[----:B------:R-:W0:Y:S01]  /*0150*/  LDC.64 R8, c[0x0][0x380] ;  /* 0x0000e000ff087b82 */ /* 0x000e220000000a00 */
[----:B------:R-:W-:Y:S01]  /*0160*/  IMAD.MOV.U32 R25, RZ, RZ, R20 ;  /* 0x000000ffff197224 */ /* 0x000fe200078e0014 */
[----:B------:R-:W-:Y:S02]  /*0170*/  CS2R R2, SRZ ;  /* 0x0000000000027805 */ /* 0x000fe4000001ff00 */
[----:B------:R-:W-:Y:S02]  /*0180*/  CS2R R4, SRZ ;  /* 0x0000000000047805 */ /* 0x000fe4000001ff00 */
[----:B------:R-:W-:Y:S02]  /*0190*/  CS2R R6, SRZ ;  /* 0x0000000000067805 */ /* 0x000fe4000001ff00 */
[----:B------:R-:W1:Y:S05]  /*01a0*/  LDC.64 R10, c[0x0][0x388] ;  /* 0x0000e200ff0a7b82 */ /* 0x000e6a0000000a00 */
.L_x_50:
[----:B------:R-:W-:Y:S02]  /*01b0*/  IMAD R15, R0, UR4, R25 ;  /* 0x00000004000f7c24 */ /* 0x000fe4000f8e0219 */
[----:B-1----:R-:W-:-:S04]  /*01c0*/  IMAD.WIDE R12, R25, 0x8, R10 ;  /* 0x00000008190c7825 */ /* 0x002fc800078e020a */
[----:B0-----:R-:W-:Y:S02]  /*01d0*/  IMAD.WIDE R14, R15, 0x8, R8 ;  /* 0x000000080f0e7825 */ /* 0x001fe400078e0208 */
[----:B------:R-:W2:Y:S04]  /*01e0*/  LDG.E.64.CONSTANT R12, desc[UR6][R12.64] ;  /* 0x000000060c0c7981 */ /* 0x000ea8000c1e9b00 */
[----:B------:R-:W2:Y:S01]  /*01f0*/  LDG.E.64.CONSTANT R14, desc[UR6][R14.64] ;  /* 0x000000060e0e7981 */ /* 0x000ea2000c1e9b00 */
[----:B------:R-:W-:-:S05]  /*0200*/  IMAD.IADD R25, R22, 0x1, R25 ;  /* 0x0000000116197824 */ /* 0x000fca00078e0219 */
[----:B------:R-:W-:Y:S01]  /*0210*/  ISETP.GE.AND P0, PT, R25, UR4, PT ;  /* 0x0000000419007c0c */ /* 0x000fe2000bf06270 */
[C---:B--2---:R-:W-:Y:S02]  /*0220*/  DMUL R16, R14.reuse, R12 ;  /* 0x0000000c0e107228 */ /* 0x044fe40000000000 */
[----:B------:R-:W-:-:S06]  /*0230*/  DADD R6, R14, R6 ;  /* 0x000000000e067229 */ /* 0x000fcc0000000006 */
[----:B------:R-:W-:Y:S02]  /*0240*/  DFMA R2, R12, R16, R2 ;  /* 0x000000100c02722b */ /* 0x000fe40000000002 */
[----:B------:R-:W-:Y:S02]  /*0250*/  DADD R4, R16, R4 ;  /* 0x0000000010047229 */ /* 0x000fe40000000004 */
[----:B------:R-:W-:Y:S09]  /*0260*/  @!P0 BRA `(.L_x_50) ;  /* 0xfffffffc00d08947 */ /* 0x000ff2000383ffff */
.L_x_49:
[----:B------:R-:W-:Y:S05]  /*0270*/  BSYNC.RECONVERGENT B0 ;  /* 0x0000000000007941 */ /* 0x000fea0003800200 */
.L_x_48:
[----:B------:R-:W-:Y:S01]  /*0280*/  ISETP.GE.U32.AND P0, PT, R22, 0x2, PT ;  /* 0x000000021600780c */ /* 0x000fe20003f06070 */
[----:B------:R-:W-:Y:S01]  /*0290*/  IMAD R9, R18, 0x8, R23 ;  /* 0x0000000812097824 */ /* 0x000fe200078e0217 */
[----:B------:R0:W-:Y:S04]  /*02a0*/  STS.64 [R21], R6 ;  /* 0x0000000615007388 */ /* 0x0001e80000000a00 */
[----:B------:R0:W-:Y:S04]  /*02b0*/  STS.64 [R23], R4 ;  /* 0x0000000417007388 */ /* 0x0001e80000000a00 */
[----:B------:R0:W-:Y:S01]  /*02c0*/  STS.64 [R9], R2 ;  /* 0x0000000209007388 */ /* 0x0001e20000000a00 */
[----:B------:R-:W-:Y:S06]  /*02d0*/  BAR.SYNC.DEFER_BLOCKING 0x0 ;  /* 0x0000000000007b1d */ /* 0x000fec0000010000 */
[----:B------:R-:W-:Y:S05]  /*02e0*/  @!P0 BRA `(.L_x_51) ;  /* 0x0000000000608947 */ /* 0x000fea0003800000 */
.L_x_54:
[----:B0-----:R-:W-:Y:S01]  /*02f0*/  SHF.R.U32.HI R2, RZ, 0x1, R22 ;  /* 0x00000001ff027819 */ /* 0x001fe20000011616 */
[----:B------:R-:W-:Y:S03]  /*0300*/  BSSY.RECONVERGENT B0, `(.L_x_52) ;  /* 0x0000012000007945 */ /* 0x000fe60003800200 */
[----:B------:R-:W-:-:S13]  /*0310*/  ISETP.GE.U32.AND P0, PT, R20, R2, PT ;  /* 0x000000021400720c */ /* 0x000fda0003f06070 */
[----:B------:R-:W-:Y:S05]  /*0320*/  @P0 BRA `(.L_x_53) ;  /* 0x00000000003c0947 */ /* 0x000fea0003800000 */
[----:B------:R-:W-:Y:S01]  /*0330*/  IMAD R3, R2, 0x8, R21 ;  /* 0x0000000802037824 */ /* 0x000fe200078e0215 */
[----:B------:R-:W-:Y:S03]  /*0340*/  LDS.64 R6, [R21] ;  /* 0x0000000015067984 */ /* 0x000fe60000000a00 */
[C---:B------:R-:W-:Y:S01]  /*0350*/  IMAD R15, R18.reuse, 0x8, R3 ;  /* 0x00000008120f7824 */ /* 0x040fe200078e0203 */
[----:B------:R-:W0:Y:S03]  /*0360*/  LDS.64 R4, [R3] ;  /* 0x0000000003047984 */ /* 0x000e260000000a00 */
[----:B------:R-:W-:Y:S01]  /*0370*/  IMAD R8, R18, 0x8, R15 ;  /* 0x0000000812087824 */ /* 0x000fe200078e020f */
[----:B0-----:R-:W-:-:S07]  /*0380*/  DADD R4, R4, R6 ;  /* 0x0000000004047229 */ /* 0x001fce0000000006 */
[----:B------:R-:W-:Y:S04]  /*0390*/  STS.64 [R21], R4 ;  /* 0x0000000415007388 */ /* 0x000fe80000000a00 */
[----:B------:R-:W-:Y:S04]  /*03a0*/  LDS.64 R6, [R15] ;  /* 0x000000000f067984 */ /* 0x000fe80000000a00 */
[----:B------:R-:W0:Y:S02]  /*03b0*/  LDS.64 R10, [R23] ;  /* 0x00000000170a7984 */ /* 0x000e240000000a00 */
[----:B0-----:R-:W-:-:S07]  /*03c0*/  DADD R6, R6, R10 ;  /* 0x0000000006067229 */ /* 0x001fce000000000a */
[----:B------:R-:W-:Y:S04]  /*03d0*/  STS.64 [R23], R6 ;  /* 0x0000000617007388 */ /* 0x000fe80000000a00 */
[----:B------:R-:W-:Y:S04]  /*03e0*/  LDS.64 R10, [R8] ;  /* 0x00000000080a7984 */ /* 0x000fe80000000a00 */
[----:B------:R-:W0:Y:S02]  /*03f0*/  LDS.64 R12, [R9] ;  /* 0x00000000090c7984 */ /* 0x000e240000000a00 */
[----:B0-----:R-:W-:-:S07]  /*0400*/  DADD R10, R10, R12 ;  /* 0x000000000a0a7229 */ /* 0x001fce000000000c */
[----:B------:R0:W-:Y:S04]  /*0410*/  STS.64 [R9], R10 ;  /* 0x0000000a09007388 */ /* 0x0001e80000000a00 */
.L_x_53:
[----:B------:R-:W-:Y:S05]  /*0420*/  BSYNC.RECONVERGENT B0 ;  /* 0x0000000000007941 */ /* 0x000fea0003800200 */
.L_x_52:
[----:B------:R-:W-:Y:S01]  /*0430*/  BAR.SYNC.DEFER_BLOCKING 0x0 ;  /* 0x0000000000007b1d */ /* 0x000fe20000010000 */
[----:B------:R-:W-:Y:S01]  /*0440*/  ISETP.GT.U32.AND P0, PT, R22, 0x3, PT ;  /* 0x000000031600780c */ /* 0x000fe20003f04070 */
[----:B------:R-:W-:-:S12]  /*0450*/  IMAD.MOV.U32 R22, RZ, RZ, R2 ;  /* 0x000000ffff167224 */ /* 0x000fd800078e0002 */
[----:B------:R-:W-:Y:S05]  /*0460*/  @P0 BRA `(.L_x_54) ;  /* 0xfffffffc00a00947 */ /* 0x000fea000383ffff */
.L_x_51:
[----:B------:R-:W-:-:S13]  /*0470*/  ISETP.NE.AND P0, PT, R20, RZ, PT ;  /* 0x000000ff1400720c */ /* 0x000fda0003f05270 */
[----:B------:R-:W-:Y:S05]  /*0480*/  @P0 EXIT ;  /* 0x000000000000094d */ /* 0x000fea0003800000 */
[----:B------:R-:W1:Y:S01]  /*0490*/  S2UR UR5, SR_CgaCtaId ;  /* 0x00000000000579c3 */ /* 0x000e620000008800 */
[----:B------:R-:W-:Y:S01]  /*04a0*/  UMOV UR4, 0x400 ;  /* 0x0000040000047882 */ /* 0x000fe20000000000 */
[C---:B------:R-:W-:Y:S02]  /*04b0*/  IMAD R19, R18.reuse, 0x8, R19 ;  /* 0x0000000812137824 */ /* 0x040fe400078e0213 */
[----:B0-----:R-:W-:Y:S02]  /*04c0*/  IMAD.MOV.U32 R4, RZ, RZ, 0x1 ;  /* 0x00000001ff047424 */ /* 0x001fe400078e00ff */
[----:B------:R-:W-:Y:S01]  /*04d0*/  IMAD R18, R18, 0x8, R19 ;  /* 0x0000000812127824 */ /* 0x000fe200078e0213 */
[----:B------:R-:W-:Y:S01]  /*04e0*/  LDS.64 R2, [R19] ;  /* 0x0000000013027984 */ /* 0x000fe20000000a00 */
[----:B-1----:R-:W-:-:S09]  /*04f0*/  ULEA UR4, UR5, UR4, 0x18 ;  /* 0x0000000405047291 */ /* 0x002fd2000f8ec0ff */
[----:B------:R-:W0:Y:S02]  /*0500*/  LDS.64 R8, [UR4] ;  /* 0x00000004ff087984 */ /* 0x000e240008000a00 */
[----:B------:R-:W0:Y:S02]  /*0510*/  LDCU.64 UR4, c[0x0][0x398] ;  /* 0x00007300ff0477ac */ /* 0x000e240008000a00 */
[----:B0-----:R-:W-:-:S06]  /*0520*/  DMUL R8, R8, UR4 ;  /* 0x0000000408087c28 */ /* 0x001fcc0008000000 */
[----:B------:R-:W0:Y:S02]  /*0530*/  MUFU.RCP64H R5, R9 ;  /* 0x0000000900057308 */ /* 0x000e240000001800 */
[----:B0-----:R-:W-:-:S08]  /*0540*/  DFMA R6, -R8, R4, 1 ;  /* 0x3ff000000806742b */ /* 0x001fd00000000104 */
[----:B------:R-:W-:-:S08]  /*0550*/  DFMA R6, R6, R6, R6 ;  /* 0x000000060606722b */ /* 0x000fd00000000006 */
[----:B------:R-:W-:Y:S02]  /*0560*/  DFMA R6, R4, R6, R4 ;  /* 0x000000060406722b */ /* 0x000fe40000000004 */
[----:B------:R-:W-:-:S06]  /*0570*/  DMUL R4, R2, UR4 ;  /* 0x0000000402047c28 */ /* 0x000fcc0008000000 */
[----:B------:R-:W-:-:S04]  /*0580*/  DFMA R10, -R8, R6, 1 ;  /* 0x3ff00000080a742b */ /* 0x000fc80000000106 */
[----:B------:R-:W-:-:S04]  /*0590*/  FSETP.GEU.AND P1, PT, |R5|, 6.5827683646048100446e-37, PT ;  /* 0x036000000500780b */ /* 0x000fc80003f2e200 */
[----:B------:R-:W-:Y:S01]  /*05a0*/  DFMA R10, R6, R10, R6 ;  /* 0x0000000a060a722b */ /* 0x000fe20000000006 */
[----:B------:R-:W0:Y:S07]  /*05b0*/  LDS.64 R6, [R18] ;  /* 0x0000000012067984 */ /* 0x000e2e0000000a00 */
[----:B------:R-:W-:-:S08]  /*05c0*/  DMUL R2, R4, R10 ;  /* 0x0000000a04027228 */ /* 0x000fd00000000000 */
[----:B------:R-:W-:-:S08]  /*05d0*/  DFMA R12, -R8, R2, R4 ;  /* 0x00000002080c722b */ /* 0x000fd00000000104 */
[----:B------:R-:W-:-:S10]  /*05e0*/  DFMA R2, R10, R12, R2 ;  /* 0x0000000c0a02722b */ /* 0x000fd40000000002 */
[----:B------:R-:W-:-:S05]  /*05f0*/  FFMA R10, RZ, R9, R3 ;  /* 0x00000009ff0a7223 */ /* 0x000fca0000000003 */
[----:B------:R-:W-:Y:S01]  /*0600*/  FSETP.GT.AND P0, PT, |R10|, 1.469367938527859385e-39, PT ;  /* 0x001000000a00780b */ /* 0x000fe20003f04200 */
[----:B0-----:R-:W-:-:S12]  /*0610*/  DMUL R6, R6, UR4 ;  /* 0x0000000406067c28 */ /* 0x001fd80008000000 */
[----:B------:R-:W-:Y:S05]  /*0620*/  @P0 BRA P1, `(.L_x_55) ;  /* 0x0000000000200947 */ /* 0x000fea0000800000 */
[----:B------:R-:W-:Y:S01]  /*0630*/  IMAD.MOV.U32 R14, RZ, RZ, R4 ;  /* 0x000000ffff0e7224 */ /* 0x000fe200078e0004 */
[----:B------:R-:W-:Y:S01]  /*0640*/  MOV R24, 0x690 ;  /* 0x0000069000187802 */ /* 0x000fe20000000f00 */
[----:B------:R-:W-:Y:S02]  /*0650*/  IMAD.MOV.U32 R15, RZ, RZ, R5 ;  /* 0x000000ffff0f7224 */ /* 0x000fe400078e0005 */
[----:B------:R-:W-:Y:S02]  /*0660*/  IMAD.MOV.U32 R10, RZ, RZ, R8 ;  /* 0x000000ffff0a7224 */ /* 0x000fe400078e0008 */
[----:B------:R-:W-:-:S07]  /*0670*/  IMAD.MOV.U32 R11, RZ, RZ, R9 ;  /* 0x000000ffff0b7224 */ /* 0x000fce00078e0009 */
[----:B------:R-:W-:Y:S05]  /*0680*/  CALL.REL.NOINC `($__internal_5_$__cuda_sm20_div_rn_f64_full) ;  /* 0x0000000000907944 */ /* 0x000fea0003c00000 */
[----:B------:R-:W-:Y:S02]  /*0690*/  IMAD.MOV.U32 R2, RZ, RZ, R4 ;  /* 0x000000ffff027224 */ /* 0x000fe400078e0004 */
[----:B------:R-:W-:-:S07]  /*06a0*/  IMAD.MOV.U32 R3, RZ, RZ, R5 ;  /* 0x000000ffff037224 */ /* 0x000fce00078e0005 */
.L_x_55:
[----:B------:R-:W0:Y:S01]  /*06b0*/  MUFU.RCP64H R5, R9 ;  /* 0x0000000900057308 */ /* 0x000e220000001800 */
[----:B------:R-:W-:Y:S01]  /*06c0*/  IMAD.MOV.U32 R4, RZ, RZ, 0x1 ;  /* 0x00000001ff047424 */ /* 0x000fe200078e00ff */
[----:B------:R-:W-:-:S05]  /*06d0*/  FSETP.GEU.AND P1, PT, |R7|, 6.5827683646048100446e-37, PT ;  /* 0x036000000700780b */ /* 0x000fca0003f2e200 */
[----:B0-----:R-:W-:-:S08]  /*06e0*/  DFMA R10, -R8, R4, 1 ;  /* 0x3ff00000080a742b */ /* 0x001fd00000000104 */
[----:B------:R-:W-:-:S08]  /*06f0*/  DFMA R10, R10, R10, R10 ;  /* 0x0000000a0a0a722b */ /* 0x000fd0000000000a */
[----:B------:R-:W-:-:S08]  /*0700*/  DFMA R10, R4, R10, R4 ;  /* 0x0000000a040a722b */ /* 0x000fd00000000004 */
[----:B------:R-:W-:-:S08]  /*0710*/  DFMA R4, -R8, R10, 1 ;  /* 0x3ff000000804742b */ /* 0x000fd0000000010a */
[----:B------:R-:W-:-:S08]  /*0720*/  DFMA R12, R10, R4, R10 ;  /* 0x000000040a0c722b */ /* 0x000fd0000000000a */
[----:B------:R-:W-:-:S08]  /*0730*/  DMUL R4, R6, R12 ;  /* 0x0000000c06047228 */ /* 0x000fd00000000000 */
        /* <DEDUP_REMOVED lines=10> */
[----:B------:R-:W-:Y:S05]  /*07e0*/  CALL.REL.NOINC `($__internal_5_$__cuda_sm20_div_rn_f64_full) ;  /* 0x0000000000387944 */ /* 0x000fea0003c00000 */
.L_x_56:
[----:B------:R-:W0:Y:S01]  /*07f0*/  LDC.64 R6, c[0x0][0x3a0] ;  /* 0x0000e800ff067b82 */ /* 0x000e220000000a00 */
[----:B------:R-:W-:-:S07]  /*0800*/  DFMA R4, -R2, R2, R4 ;  /* 0x000000020204722b */ /* 0x000fce0000000104 */
[----:B------:R-:W1:Y:S01]  /*0810*/  LDC.64 R10, c[0x0][0x3a8] ;  /* 0x0000ea00ff0a7b82 */ /* 0x000e620000000a00 */
[----:B------:R-:W-:-:S06]  /*0820*/  DSETP.GT.AND P0, PT, R4, RZ, PT ;  /* 0x000000ff0400722a */ /* 0x000fcc0003f04000 */
[----:B------:R-:W-:Y:S01]  /*0830*/  FSEL R12, R4, -124.47528839111328125, P0 ;  /* 0xc2f8f359040c7808 */ /* 0x000fe20000000000 */
[----:B------:R-:W2:Y:S01]  /*0840*/  LDC.64 R14, c[0x0][0x3b0] ;  /* 0x0000ec00ff0e7b82 */ /* 0x000ea20000000a00 */
[----:B------:R-:W-:Y:S01]  /*0850*/  FSEL R13, R5, 6.0769443484305323302e-38, P0 ;  /* 0x01a56e1f050d7808 */ /* 0x000fe20000000000 */
[----:B0-----:R-:W-:-:S05]  /*0860*/  IMAD.WIDE.U32 R6, R0, 0x8, R6 ;  /* 0x0000000800067825 */ /* 0x001fca00078e0006 */
[----:B------:R-:W-:Y:S01]  /*0870*/  STG.E.64 desc[UR6][R6.64], R8 ;  /* 0x0000000806007986 */ /* 0x000fe2000c101b06 */
[----:B-1----:R-:W-:-:S05]  /*0880*/  IMAD.WIDE.U32 R10, R0, 0x8, R10 ;  /* 0x00000008000a7825 */ /* 0x002fca00078e000a */
[----:B------:R-:W-:Y:S01]  /*0890*/  STG.E.64 desc[UR6][R10.64], R2 ;  /* 0x000000020a007986 */ /* 0x000fe2000c101b06 */
[----:B--2---:R-:W-:-:S05]  /*08a0*/  IMAD.WIDE.U32 R4, R0, 0x8, R14 ;  /* 0x0000000800047825 */ /* 0x004fca00078e000e */
[----:B------:R-:W-:Y:S01]  /*08b0*/  STG.E.64 desc[UR6][R4.64], R12 ;  /* 0x0000000c04007986 */ /* 0x000fe2000c101b06 */
[----:B------:R-:W-:Y:S05]  /*08c0*/  EXIT ;  /* 0x000000000000794d */ /* 0x000fea0003800000 */
        .weak           $__internal_5_$__cuda_sm20_div_rn_f64_full
        .type           $__internal_5_$__cuda_sm20_div_rn_f64_full,@function
        .size           $__internal_5_$__cuda_sm20_div_rn_f64_full,(.L_x_68 - $__internal_5_$__cuda_sm20_div_rn_f64_full)
$__internal_5_$__cuda_sm20_div_rn_f64_full:
[C---:B------:R-:W-:Y:S01]  /*08d0*/  FSETP.GEU.AND P0, PT, |R11|.reuse, 1.469367938527859385e-39, PT ;  /* 0x001000000b00780b */ /* 0x040fe20003f0e200 */
[----:B------:R-:W-:Y:S01]  /*08e0*/  IMAD.MOV.U32 R18, RZ, RZ, 0x1 ;  /* 0x00000001ff127424 */ /* 0x000fe200078e00ff */
[C---:B------:R-:W-:Y:S01]  /*08f0*/  LOP3.LUT R4, R11.reuse, 0x800fffff, RZ, 0xc0, !PT ;  /* 0x800fffff0b047812 */ /* 0x040fe200078ec0ff */
[----:B------:R-:W-:Y:S01]  /*0900*/  IMAD.MOV.U32 R26, RZ, RZ, 0x1ca00000 ;  /* 0x1ca00000ff1a7424 */ /* 0x000fe200078e00ff */
[----:B------:R-:W-:Y:S02]  /*0910*/  LOP3.LUT R22, R11, 0x7ff00000, RZ, 0xc0, !PT ;  /* 0x7ff000000b167812 */ /* 0x000fe400078ec0ff */
[----:B------:R-:W-:Y:S01]  /*0920*/  LOP3.LUT R5, R4, 0x3ff00000, RZ, 0xfc, !PT ;  /* 0x3ff0000004057812 */ /* 0x000fe200078efcff */
[----:B------:R-:W-:-:S06]  /*0930*/  IMAD.MOV.U32 R4, RZ, RZ, R10 ;  /* 0x000000ffff047224 */ /* 0x000fcc00078e000a */
[----:B------:R-:W-:-:S06]  /*0940*/  @!P0 DMUL R4, R10, 8.98846567431157953865e+307 ;  /* 0x7fe000000a048828 */ /* 0x000fcc0000000000 */
[----:B------:R-:W0:Y:S02]  /*0950*/  MUFU.RCP64H R19, R5 ;  /* 0x0000000500137308 */ /* 0x000e240000001800 */
[----:B0-----:R-:W-:-:S08]  /*0960*/  DFMA R12, R18, -R4, 1 ;  /* 0x3ff00000120c742b */ /* 0x001fd00000000804 */
[----:B------:R-:W-:-:S08]  /*0970*/  DFMA R12, R12, R12, R12 ;  /* 0x0000000c0c0c722b */ /* 0x000fd0000000000c */
[----:B------:R-:W-:Y:S01]  /*0980*/  DFMA R18, R18, R12, R18 ;  /* 0x0000000c1212722b */ /* 0x000fe20000000012 */
[----:B------:R-:W-:Y:S02]  /*0990*/  IMAD.MOV.U32 R13, RZ, RZ, R15 ;  /* 0x000000ffff0d7224 */ /* 0x000fe400078e000f */
[----:B------:R-:W-:-:S03]  /*09a0*/  IMAD.MOV.U32 R12, RZ, RZ, R14 ;  /* 0x000000ffff0c7224 */ /* 0x000fc600078e000e */
[----:B------:R-:W-:Y:S02]  /*09b0*/  LOP3.LUT R25, R13, 0x7ff00000, RZ, 0xc0, !PT ;  /* 0x7ff000000d197812 */ /* 0x000fe400078ec0ff */
[----:B------:R-:W-:Y:S01]  /*09c0*/  DFMA R16, R18, -R4, 1 ;  /* 0x3ff000001210742b */ /* 0x000fe20000000804 */
[----:B------:R-:W-:Y:S01]  /*09d0*/  IMAD.MOV.U32 R14, RZ, RZ, R12 ;  /* 0x000000ffff0e7224 */ /* 0x000fe200078e000c */
[----:B------:R-:W-:Y:S01]  /*09e0*/  ISETP.GE.U32.AND P1, PT, R25, R22, PT ;  /* 0x000000161900720c */ /* 0x000fe20003f26070 */
[----:B------:R-:W-:-:S03]  /*09f0*/  IMAD.MOV.U32 R23, RZ, RZ, R25 ;  /* 0x000000ffff177224 */ /* 0x000fc600078e0019 */
[----:B------:R-:W-:Y:S02]  /*0a00*/  SEL R15, R26, 0x63400000, !P1 ;  /* 0x634000001a0f7807 */ /* 0x000fe40004800000 */
[----:B------:R-:W-:Y:S01]  /*0a10*/  DFMA R16, R18, R16, R18 ;  /* 0x000000101210722b */ /* 0x000fe20000000012 */
[----:B------:R-:W-:Y:S02]  /*0a20*/  FSETP.GEU.AND P1, PT, |R13|, 1.469367938527859385e-39, PT ;  /* 0x001000000d00780b */ /* 0x000fe40003f2e200 */
[----:B------:R-:W-:-:S11]  /*0a30*/  LOP3.LUT R15, R15, 0x800fffff, R13, 0xf8, !PT ;  /* 0x800fffff0f0f7812 */ /* 0x000fd600078ef80d */
[----:B------:R-:W-:Y:S05]  /*0a40*/  @P1 BRA `(.L_x_57) ;  /* 0x0000000000201947 */ /* 0x000fea0003800000 */
[----:B------:R-:W-:-:S04]  /*0a50*/  LOP3.LUT R18, R11, 0x7ff00000, RZ, 0xc0, !PT ;  /* 0x7ff000000b127812 */ /* 0x000fc800078ec0ff */
[----:B------:R-:W-:Y:S01]  /*0a60*/  ISETP.GE.U32.AND P1, PT, R25, R18, PT ;  /* 0x000000121900720c */ /* 0x000fe20003f26070 */
[----:B------:R-:W-:-:S03]  /*0a70*/  IMAD.MOV.U32 R18, RZ, RZ, RZ ;  /* 0x000000ffff127224 */ /* 0x000fc600078e00ff */
[----:B------:R-:W-:-:S04]  /*0a80*/  SEL R19, R26, 0x63400000, !P1 ;  /* 0x634000001a137807 */ /* 0x000fc80004800000 */
[----:B------:R-:W-:-:S04]  /*0a90*/  LOP3.LUT R19, R19, 0x80000000, R13, 0xf8, !PT ;  /* 0x8000000013137812 */ /* 0x000fc800078ef80d */
[----:B------:R-:W-:-:S06]  /*0aa0*/  LOP3.LUT R19, R19, 0x100000, RZ, 0xfc, !PT ;  /* 0x0010000013137812 */ /* 0x000fcc00078efcff */
[----:B------:R-:W-:-:S10]  /*0ab0*/  DFMA R14, R14, 2, -R18 ;  /* 0x400000000e0e782b */ /* 0x000fd40000000812 */
[----:B------:R-:W-:-:S07]  /*0ac0*/  LOP3.LUT R23, R15, 0x7ff00000, RZ, 0xc0, !PT ;  /* 0x7ff000000f177812 */ /* 0x000fce00078ec0ff */
.L_x_57:
[----:B------:R-:W-:Y:S01]  /*0ad0*/  VIADD R27, R23, 0xffffffff ;  /* 0xffffffff171b7836 */ /* 0x000fe20000000000 */
[----:B------:R-:W-:Y:S01]  /*0ae0*/  @!P0 LOP3.LUT R22, R5, 0x7ff00000, RZ, 0xc0, !PT ;  /* 0x7ff0000005168812 */ /* 0x000fe200078ec0ff */
[----:B------:R-:W-:-:S03]  /*0af0*/  DMUL R18, R16, R14 ;  /* 0x0000000e10127228 */ /* 0x000fc60000000000 */
[----:B------:R-:W-:Y:S01]  /*0b00*/  ISETP.GT.U32.AND P0, PT, R27, 0x7feffffe, PT ;  /* 0x7feffffe1b00780c */ /* 0x000fe20003f04070 */
[----:B------:R-:W-:-:S04]  /*0b10*/  VIADD R27, R22, 0xffffffff ;  /* 0xffffffff161b7836 */ /* 0x000fc80000000000 */
[----:B------:R-:W-:Y:S01]  /*0b20*/  DFMA R20, R18, -R4, R14 ;  /* 0x800000041214722b */ /* 0x000fe2000000000e */
[----:B------:R-:W-:-:S07]  /*0b30*/  ISETP.GT.U32.OR P0, PT, R27, 0x7feffffe, P0 ;  /* 0x7feffffe1b00780c */ /* 0x000fce0000704470 */
[----:B------:R-:W-:-:S06]  /*0b40*/  DFMA R20, R16, R20, R18 ;  /* 0x000000141014722b */ /* 0x000fcc0000000012 */
[----:B------:R-:W-:Y:S05]  /*0b50*/  @P0 BRA `(.L_x_58) ;  /* 0x00000000006c0947 */ /* 0x000fea0003800000 */
[----:B------:R-:W-:Y:S01]  /*0b60*/  LOP3.LUT R16, R11, 0x7ff00000, RZ, 0xc0, !PT ;  /* 0x7ff000000b107812 */ /* 0x000fe200078ec0ff */
[----:B------:R-:W-:-:S03]  /*0b70*/  IMAD.MOV.U32 R18, RZ, RZ, RZ ;  /* 0x000000ffff127224 */ /* 0x000fc600078e00ff */
[CC--:B------:R-:W-:Y:S02]  /*0b80*/  VIADDMNMX R12, R25.reuse, -R16.reuse, 0xb9600000, !PT ;  /* 0xb9600000190c7446 */ /* 0x0c0fe40007800910 */
[----:B------:R-:W-:Y:S02]  /*0b90*/  ISETP.GE.U32.AND P0, PT, R25, R16, PT ;  /* 0x000000101900720c */ /* 0x000fe40003f06070 */
[----:B------:R-:W-:Y:S02]  /*0ba0*/  VIMNMX R12, PT, PT, R12, 0x46a00000, PT ;  /* 0x46a000000c0c7848 */ /* 0x000fe40003fe0100 */
[----:B------:R-:W-:-:S05]  /*0bb0*/  SEL R13, R26, 0x63400000, !P0 ;  /* 0x634000001a0d7807 */ /* 0x000fca0004000000 */
[----:B------:R-:W-:-:S04]  /*0bc0*/  IMAD.IADD R12, R12, 0x1, -R13 ;  /* 0x000000010c0c7824 */ /* 0x000fc800078e0a0d */
[----:B------:R-:W-:-:S06]  /*0bd0*/  VIADD R19, R12, 0x7fe00000 ;  /* 0x7fe000000c137836 */ /* 0x000fcc0000000000 */
[----:B------:R-:W-:-:S10]  /*0be0*/  DMUL R16, R20, R18 ;  /* 0x0000001214107228 */ /* 0x000fd40000000000 */
[----:B------:R-:W-:-:S13]  /*0bf0*/  FSETP.GTU.AND P0, PT, |R17|, 1.469367938527859385e-39, PT ;  /* 0x001000001100780b */ /* 0x000fda0003f0c200 */
[----:B------:R-:W-:Y:S05]  /*0c00*/  @P0 BRA `(.L_x_59) ;  /* 0x0000000000940947 */ /* 0x000fea0003800000 */
[----:B------:R-:W-:Y:S01]  /*0c10*/  DFMA R4, R20, -R4, R14 ;  /* 0x800000041404722b */ /* 0x000fe2000000000e */
[----:B------:R-:W-:-:S09]  /*0c20*/  IMAD.MOV.U32 R18, RZ, RZ, RZ ;  /* 0x000000ffff127224 */ /* 0x000fd200078e00ff */
        /* <DEDUP_REMOVED lines=14> */
.L_x_58:
        /* <DEDUP_REMOVED lines=16> */
.L_x_61:
[----:B------:R-:W-:Y:S01]  /*0e10*/  LOP3.LUT R17, R11, 0x80000, RZ, 0xfc, !PT ;  /* 0x000800000b117812 */ /* 0x000fe200078efcff */
[----:B------:R-:W-:Y:S01]  /*0e20*/  IMAD.MOV.U32 R16, RZ, RZ, R10 ;  /* 0x000000ffff107224 */ /* 0x000fe200078e000a */
[----:B------:R-:W-:Y:S06]  /*0e30*/  BRA `(.L_x_59) ;  /* 0x0000000000087947 */ /* 0x000fec0003800000 */
.L_x_60:
[----:B------:R-:W-:Y:S01]  /*0e40*/  LOP3.LUT R17, R13, 0x80000, RZ, 0xfc, !PT ;  /* 0x000800000d117812 */ /* 0x000fe200078efcff */
[----:B------:R-:W-:-:S07]  /*0e50*/  IMAD.MOV.U32 R16, RZ, RZ, R12 ;  /* 0x000000ffff107224 */ /* 0x000fce00078e000c */
.L_x_59:
[----:B------:R-:W-:Y:S02]  /*0e60*/  IMAD.MOV.U32 R25, RZ, RZ, 0x0 ;  /* 0x00000000ff197424 */ /* 0x000fe400078e00ff */
[----:B------:R-:W-:Y:S02]  /*0e70*/  IMAD.MOV.U32 R4, RZ, RZ, R16 ;  /* 0x000000ffff047224 */ /* 0x000fe400078e0010 */
[----:B------:R-:W-:Y:S01]  /*0e80*/  IMAD.MOV.U32 R5, RZ, RZ, R17 ;  /* 0x000000ffff057224 */ /* 0x000fe200078e0011 */
[----:B------:R-:W-:Y:S06]  /*0e90*/  RET.REL.NODEC R24 `(_ZN14implicit_fused14moments_kernelIdEEvPKT_S3_iiS1_PS1_S4_S4_) ;  /* 0xfffffff018587950 */ /* 0x000fec0003c3ffff */
.L_x_62:
        /* <DEDUP_REMOVED lines=14> */
.L_x_68:


//--------------------- .nv.shared._ZN14implicit_fused23boundary_maxwell_kernelIdEEvPKT_iS1_S1_S1_S1_S1_S1_S1_PS1_S4_ --------------------------
	.section	.nv.shared._ZN14implicit_fused23boundary_maxwell_kernelIdEEvPKT_iS1_S1_S1_S1_S1_S1_S1_PS1_S4_,"aw",@nobits
	.sectionflags	@""
	.align	16
	.zero		1024


//--------------------- .nv.shared.reserved.0     --------------------------
	.section	.nv.shared.reserved.0,"aw",@nobits
	.weak		__nv_reservedSMEM_offset_0_alias
	.size		__nv_reservedSMEM_offset_0_alias, 0, 64
	.other		__nv_reservedSMEM_offset_0_alias,@"STO_CUDA_RESERVED_SHARED STV_DEFAULT"
__nv_reservedSMEM_offset_0_alias:
	.zero		0
	.zero		64


//--------------------- .nv.shared._ZN14implicit_fused24build_tridiag_rhs_kernelIdEEvPKT_S3_S3_S3_S3_S3_S3_iiS1_S1_S1_S1_PS1_S4_S4_S4_ --------------------------
	.section	.nv.shared._ZN14implicit_fused24build_tridiag_rhs_kernelIdEEvPKT_S3_S3_S3_S3_S3_S3_iiS1_S1_S1_S1_PS1_S4_S4_S4_,"aw",@nobits
	.sectionflags	@""
	.align	16
	.zero		1024


//--------------------- .nv.shared._ZN14implicit_fused14moments_kernelIdEEvPKT_S3_iiS1_PS1_S4_S4_ --------------------------
	.section	.nv.shared._ZN14implicit_fused14moments_kernelIdEEvPKT_S3_iiS1_PS1_S4_S4_,"aw",@nobits
	.sectionflags	@""
	.align	16
	.zero		1024


//--------------------- .nv.constant0._ZN14implicit_fused23boundary_maxwell_kernelIdEEvPKT_iS1_S1_S1_S1_S1_S1_S1_PS1_S4_ --------------------------
	.section	.nv.constant0._ZN14implicit_fused23boundary_maxwell_kernelIdEEvPKT_iS1_S1_S1_S1_S1_S1_S1_PS1_S4_,"a",@progbits
	.sectionflags	@""
	.align	4
.nv.constant0._ZN14implicit_fused23boundary_maxwell_kernelIdEEvPKT_iS1_S1_S1_S1_S1_S1_S1_PS1_S4_:
	.zero		984


//--------------------- .nv.constant0._ZN14implicit_fused24build_tridiag_rhs_kernelIdEEvPKT_S3_S3_S3_S3_S3_S3_iiS1_S1_S1_S1_PS1_S4_S4_S4_ --------------------------
	.section	.nv.constant0._ZN14implicit_fused24build_tridiag_rhs_kernelIdEEvPKT_S3_S3_S3_S3_S3_S3_iiS1_S1_S1_S1_PS1_S4_S4_S4_,"a",@progbits
	.sectionflags	@""
	.align	4
.nv.constant0._ZN14implicit_fused24build_tridiag_rhs_kernelIdEEvPKT_S3_S3_S3_S3_S3_S3_iiS1_S1_S1_S1_PS1_S4_S4_S4_:
	.zero		1024


//--------------------- .nv.constant0._ZN14implicit_fused14moments_kernelIdEEvPKT_S3_iiS1_PS1_S4_S4_ --------------------------
	.section	.nv.constant0._ZN14implicit_fused14moments_kernelIdEEvPKT_S3_iiS1_PS1_S4_S4_,"a",@progbits
	.sectionflags	@""
	.align	4
.nv.constant0._ZN14implicit_fused14moments_kernelIdEEvPKT_S3_iiS1_PS1_S4_S4_:
	.zero		952


//--------------------- SYMBOLS --------------------------

	.type		.nv.reservedSmem.offset0,@object
	.size		.nv.reservedSmem.offset0,0x4
	.type		.nv.reservedSmem.cap,@object
	.size		.nv.reservedSmem.cap,0x4
